//
// Generated by NVIDIA NVVM Compiler
//
// Compiler Build ID: CL-36424714
// Cuda compilation tools, release 13.0, V13.0.88
// Based on NVVM 20.0.0
//

.version 9.0
.target sm_100
.address_size 64

	// .globl	_Z25My_spmv_csr_bucket_kernelIifLj256ELj1EEvT_PKS0_S2_S2_PKT0_S5_PS3_
// _ZZ32My_spmv_csr_block_per_row_kernelILi256EEviPKiS1_S1_PKfS3_PfE9warp_sums has been demoted

.visible .entry _Z25My_spmv_csr_bucket_kernelIifLj256ELj1EEvT_PKS0_S2_S2_PKT0_S5_PS3_(
	.param .u32 _Z25My_spmv_csr_bucket_kernelIifLj256ELj1EEvT_PKS0_S2_S2_PKT0_S5_PS3__param_0,
	.param .u64 .ptr .align 1 _Z25My_spmv_csr_bucket_kernelIifLj256ELj1EEvT_PKS0_S2_S2_PKT0_S5_PS3__param_1,
	.param .u64 .ptr .align 1 _Z25My_spmv_csr_bucket_kernelIifLj256ELj1EEvT_PKS0_S2_S2_PKT0_S5_PS3__param_2,
	.param .u64 .ptr .align 1 _Z25My_spmv_csr_bucket_kernelIifLj256ELj1EEvT_PKS0_S2_S2_PKT0_S5_PS3__param_3,
	.param .u64 .ptr .align 1 _Z25My_spmv_csr_bucket_kernelIifLj256ELj1EEvT_PKS0_S2_S2_PKT0_S5_PS3__param_4,
	.param .u64 .ptr .align 1 _Z25My_spmv_csr_bucket_kernelIifLj256ELj1EEvT_PKS0_S2_S2_PKT0_S5_PS3__param_5,
	.param .u64 .ptr .align 1 _Z25My_spmv_csr_bucket_kernelIifLj256ELj1EEvT_PKS0_S2_S2_PKT0_S5_PS3__param_6
)
{
	.reg .pred 	%p<11>;
	.reg .b32 	%r<66>;
	.reg .b32 	%f<112>;
	.reg .b64 	%rd<91>;

	ld.param.u32 	%r24, [_Z25My_spmv_csr_bucket_kernelIifLj256ELj1EEvT_PKS0_S2_S2_PKT0_S5_PS3__param_0];
	ld.param.u64 	%rd6, [_Z25My_spmv_csr_bucket_kernelIifLj256ELj1EEvT_PKS0_S2_S2_PKT0_S5_PS3__param_1];
	ld.param.u64 	%rd7, [_Z25My_spmv_csr_bucket_kernelIifLj256ELj1EEvT_PKS0_S2_S2_PKT0_S5_PS3__param_2];
	ld.param.u64 	%rd9, [_Z25My_spmv_csr_bucket_kernelIifLj256ELj1EEvT_PKS0_S2_S2_PKT0_S5_PS3__param_3];
	ld.param.u64 	%rd10, [_Z25My_spmv_csr_bucket_kernelIifLj256ELj1EEvT_PKS0_S2_S2_PKT0_S5_PS3__param_4];
	ld.param.u64 	%rd11, [_Z25My_spmv_csr_bucket_kernelIifLj256ELj1EEvT_PKS0_S2_S2_PKT0_S5_PS3__param_5];
	ld.param.u64 	%rd8, [_Z25My_spmv_csr_bucket_kernelIifLj256ELj1EEvT_PKS0_S2_S2_PKT0_S5_PS3__param_6];
	cvta.to.global.u64 	%rd1, %rd11;
	cvta.to.global.u64 	%rd2, %rd9;
	cvta.to.global.u64 	%rd3, %rd10;
	mov.u32 	%r25, %ctaid.x;
	shl.b32 	%r26, %r25, 8;
	mov.u32 	%r27, %tid.x;
	add.s32 	%r1, %r26, %r27;
	setp.ge.s32 	%p1, %r1, %r24;
	@%p1 bra 	$L__BB0_15;
	cvta.to.global.u64 	%rd12, %rd6;
	cvta.to.global.u64 	%rd13, %rd7;
	mul.wide.s32 	%rd14, %r1, 4;
	add.s64 	%rd15, %rd12, %rd14;
	ld.global.nc.u32 	%r2, [%rd15];
	mul.wide.s32 	%rd16, %r2, 4;
	add.s64 	%rd17, %rd13, %rd16;
	ld.global.nc.u32 	%r61, [%rd17];
	ld.global.nc.u32 	%r4, [%rd17+4];
	setp.ge.s32 	%p2, %r61, %r4;
	mov.f32 	%f111, 0f00000000;
	@%p2 bra 	$L__BB0_14;
	sub.s32 	%r5, %r4, %r61;
	and.b32  	%r6, %r5, 15;
	sub.s32 	%r28, %r61, %r4;
	setp.gt.u32 	%p3, %r28, -16;
	mov.f32 	%f111, 0f00000000;
	@%p3 bra 	$L__BB0_5;
	and.b32  	%r29, %r5, -16;
	neg.s32 	%r59, %r29;
	add.s64 	%rd4, %rd3, 32;
	add.s64 	%rd5, %rd2, 32;
	mov.f32 	%f111, 0f00000000;
$L__BB0_4:
	.pragma "nounroll";
	mul.wide.s32 	%rd18, %r61, 4;
	add.s64 	%rd19, %rd4, %rd18;
	add.s64 	%rd20, %rd5, %rd18;
	ld.global.nc.f32 	%f18, [%rd19+-32];
	ld.global.nc.u32 	%r30, [%rd20+-32];
	mul.wide.s32 	%rd21, %r30, 4;
	add.s64 	%rd22, %rd1, %rd21;
	ld.global.nc.f32 	%f19, [%rd22];
	fma.rn.f32 	%f20, %f18, %f19, %f111;
	ld.global.nc.f32 	%f21, [%rd19+-28];
	ld.global.nc.u32 	%r31, [%rd20+-28];
	mul.wide.s32 	%rd23, %r31, 4;
	add.s64 	%rd24, %rd1, %rd23;
	ld.global.nc.f32 	%f22, [%rd24];
	fma.rn.f32 	%f23, %f21, %f22, %f20;
	ld.global.nc.f32 	%f24, [%rd19+-24];
	ld.global.nc.u32 	%r32, [%rd20+-24];
	mul.wide.s32 	%rd25, %r32, 4;
	add.s64 	%rd26, %rd1, %rd25;
	ld.global.nc.f32 	%f25, [%rd26];
	fma.rn.f32 	%f26, %f24, %f25, %f23;
	ld.global.nc.f32 	%f27, [%rd19+-20];
	ld.global.nc.u32 	%r33, [%rd20+-20];
	mul.wide.s32 	%rd27, %r33, 4;
	add.s64 	%rd28, %rd1, %rd27;
	ld.global.nc.f32 	%f28, [%rd28];
	fma.rn.f32 	%f29, %f27, %f28, %f26;
	ld.global.nc.f32 	%f30, [%rd19+-16];
	ld.global.nc.u32 	%r34, [%rd20+-16];
	mul.wide.s32 	%rd29, %r34, 4;
	add.s64 	%rd30, %rd1, %rd29;
	ld.global.nc.f32 	%f31, [%rd30];
	fma.rn.f32 	%f32, %f30, %f31, %f29;
	ld.global.nc.f32 	%f33, [%rd19+-12];
	ld.global.nc.u32 	%r35, [%rd20+-12];
	mul.wide.s32 	%rd31, %r35, 4;
	add.s64 	%rd32, %rd1, %rd31;
	ld.global.nc.f32 	%f34, [%rd32];
	fma.rn.f32 	%f35, %f33, %f34, %f32;
	ld.global.nc.f32 	%f36, [%rd19+-8];
	ld.global.nc.u32 	%r36, [%rd20+-8];
	mul.wide.s32 	%rd33, %r36, 4;
	add.s64 	%rd34, %rd1, %rd33;
	ld.global.nc.f32 	%f37, [%rd34];
	fma.rn.f32 	%f38, %f36, %f37, %f35;
	ld.global.nc.f32 	%f39, [%rd19+-4];
	ld.global.nc.u32 	%r37, [%rd20+-4];
	mul.wide.s32 	%rd35, %r37, 4;
	add.s64 	%rd36, %rd1, %rd35;
	ld.global.nc.f32 	%f40, [%rd36];
	fma.rn.f32 	%f41, %f39, %f40, %f38;
	ld.global.nc.f32 	%f42, [%rd19];
	ld.global.nc.u32 	%r38, [%rd20];
	mul.wide.s32 	%rd37, %r38, 4;
	add.s64 	%rd38, %rd1, %rd37;
	ld.global.nc.f32 	%f43, [%rd38];
	fma.rn.f32 	%f44, %f42, %f43, %f41;
	ld.global.nc.f32 	%f45, [%rd19+4];
	ld.global.nc.u32 	%r39, [%rd20+4];
	mul.wide.s32 	%rd39, %r39, 4;
	add.s64 	%rd40, %rd1, %rd39;
	ld.global.nc.f32 	%f46, [%rd40];
	fma.rn.f32 	%f47, %f45, %f46, %f44;
	ld.global.nc.f32 	%f48, [%rd19+8];
	ld.global.nc.u32 	%r40, [%rd20+8];
	mul.wide.s32 	%rd41, %r40, 4;
	add.s64 	%rd42, %rd1, %rd41;
	ld.global.nc.f32 	%f49, [%rd42];
	fma.rn.f32 	%f50, %f48, %f49, %f47;
	ld.global.nc.f32 	%f51, [%rd19+12];
	ld.global.nc.u32 	%r41, [%rd20+12];
	mul.wide.s32 	%rd43, %r41, 4;
	add.s64 	%rd44, %rd1, %rd43;
	ld.global.nc.f32 	%f52, [%rd44];
	fma.rn.f32 	%f53, %f51, %f52, %f50;
	ld.global.nc.f32 	%f54, [%rd19+16];
	ld.global.nc.u32 	%r42, [%rd20+16];
	mul.wide.s32 	%rd45, %r42, 4;
	add.s64 	%rd46, %rd1, %rd45;
	ld.global.nc.f32 	%f55, [%rd46];
	fma.rn.f32 	%f56, %f54, %f55, %f53;
	ld.global.nc.f32 	%f57, [%rd19+20];
	ld.global.nc.u32 	%r43, [%rd20+20];
	mul.wide.s32 	%rd47, %r43, 4;
	add.s64 	%rd48, %rd1, %rd47;
	ld.global.nc.f32 	%f58, [%rd48];
	fma.rn.f32 	%f59, %f57, %f58, %f56;
	ld.global.nc.f32 	%f60, [%rd19+24];
	ld.global.nc.u32 	%r44, [%rd20+24];
	mul.wide.s32 	%rd49, %r44, 4;
	add.s64 	%rd50, %rd1, %rd49;
	ld.global.nc.f32 	%f61, [%rd50];
	fma.rn.f32 	%f62, %f60, %f61, %f59;
	ld.global.nc.f32 	%f63, [%rd19+28];
	ld.global.nc.u32 	%r45, [%rd20+28];
	mul.wide.s32 	%rd51, %r45, 4;
	add.s64 	%rd52, %rd1, %rd51;
	ld.global.nc.f32 	%f64, [%rd52];
	fma.rn.f32 	%f111, %f63, %f64, %f62;
	add.s32 	%r61, %r61, 16;
	add.s32 	%r59, %r59, 16;
	setp.ne.s32 	%p4, %r59, 0;
	@%p4 bra 	$L__BB0_4;
$L__BB0_5:
	setp.eq.s32 	%p5, %r6, 0;
	@%p5 bra 	$L__BB0_14;
	and.b32  	%r13, %r5, 7;
	setp.lt.u32 	%p6, %r6, 8;
	@%p6 bra 	$L__BB0_8;
	mul.wide.s32 	%rd53, %r61, 4;
	add.s64 	%rd54, %rd3, %rd53;
	ld.global.nc.f32 	%f66, [%rd54];
	add.s64 	%rd55, %rd2, %rd53;
	ld.global.nc.u32 	%r46, [%rd55];
	mul.wide.s32 	%rd56, %r46, 4;
	add.s64 	%rd57, %rd1, %rd56;
	ld.global.nc.f32 	%f67, [%rd57];
	fma.rn.f32 	%f68, %f66, %f67, %f111;
	ld.global.nc.f32 	%f69, [%rd54+4];
	ld.global.nc.u32 	%r47, [%rd55+4];
	mul.wide.s32 	%rd58, %r47, 4;
	add.s64 	%rd59, %rd1, %rd58;
	ld.global.nc.f32 	%f70, [%rd59];
	fma.rn.f32 	%f71, %f69, %f70, %f68;
	ld.global.nc.f32 	%f72, [%rd54+8];
	ld.global.nc.u32 	%r48, [%rd55+8];
	mul.wide.s32 	%rd60, %r48, 4;
	add.s64 	%rd61, %rd1, %rd60;
	ld.global.nc.f32 	%f73, [%rd61];
	fma.rn.f32 	%f74, %f72, %f73, %f71;
	ld.global.nc.f32 	%f75, [%rd54+12];
	ld.global.nc.u32 	%r49, [%rd55+12];
	mul.wide.s32 	%rd62, %r49, 4;
	add.s64 	%rd63, %rd1, %rd62;
	ld.global.nc.f32 	%f76, [%rd63];
	fma.rn.f32 	%f77, %f75, %f76, %f74;
	ld.global.nc.f32 	%f78, [%rd54+16];
	ld.global.nc.u32 	%r50, [%rd55+16];
	mul.wide.s32 	%rd64, %r50, 4;
	add.s64 	%rd65, %rd1, %rd64;
	ld.global.nc.f32 	%f79, [%rd65];
	fma.rn.f32 	%f80, %f78, %f79, %f77;
	ld.global.nc.f32 	%f81, [%rd54+20];
	ld.global.nc.u32 	%r51, [%rd55+20];
	mul.wide.s32 	%rd66, %r51, 4;
	add.s64 	%rd67, %rd1, %rd66;
	ld.global.nc.f32 	%f82, [%rd67];
	fma.rn.f32 	%f83, %f81, %f82, %f80;
	ld.global.nc.f32 	%f84, [%rd54+24];
	ld.global.nc.u32 	%r52, [%rd55+24];
	mul.wide.s32 	%rd68, %r52, 4;
	add.s64 	%rd69, %rd1, %rd68;
	ld.global.nc.f32 	%f85, [%rd69];
	fma.rn.f32 	%f86, %f84, %f85, %f83;
	ld.global.nc.f32 	%f87, [%rd54+28];
	ld.global.nc.u32 	%r53, [%rd55+28];
	mul.wide.s32 	%rd70, %r53, 4;
	add.s64 	%rd71, %rd1, %rd70;
	ld.global.nc.f32 	%f88, [%rd71];
	fma.rn.f32 	%f111, %f87, %f88, %f86;
	add.s32 	%r61, %r61, 8;
$L__BB0_8:
	setp.eq.s32 	%p7, %r13, 0;
	@%p7 bra 	$L__BB0_14;
	and.b32  	%r16, %r5, 3;
	setp.lt.u32 	%p8, %r13, 4;
	@%p8 bra 	$L__BB0_11;
	mul.wide.s32 	%rd72, %r61, 4;
	add.s64 	%rd73, %rd3, %rd72;
	ld.global.nc.f32 	%f90, [%rd73];
	add.s64 	%rd74, %rd2, %rd72;
	ld.global.nc.u32 	%r54, [%rd74];
	mul.wide.s32 	%rd75, %r54, 4;
	add.s64 	%rd76, %rd1, %rd75;
	ld.global.nc.f32 	%f91, [%rd76];
	fma.rn.f32 	%f92, %f90, %f91, %f111;
	ld.global.nc.f32 	%f93, [%rd73+4];
	ld.global.nc.u32 	%r55, [%rd74+4];
	mul.wide.s32 	%rd77, %r55, 4;
	add.s64 	%rd78, %rd1, %rd77;
	ld.global.nc.f32 	%f94, [%rd78];
	fma.rn.f32 	%f95, %f93, %f94, %f92;
	ld.global.nc.f32 	%f96, [%rd73+8];
	ld.global.nc.u32 	%r56, [%rd74+8];
	mul.wide.s32 	%rd79, %r56, 4;
	add.s64 	%rd80, %rd1, %rd79;
	ld.global.nc.f32 	%f97, [%rd80];
	fma.rn.f32 	%f98, %f96, %f97, %f95;
	ld.global.nc.f32 	%f99, [%rd73+12];
	ld.global.nc.u32 	%r57, [%rd74+12];
	mul.wide.s32 	%rd81, %r57, 4;
	add.s64 	%rd82, %rd1, %rd81;
	ld.global.nc.f32 	%f100, [%rd82];
	fma.rn.f32 	%f111, %f99, %f100, %f98;
	add.s32 	%r61, %r61, 4;
$L__BB0_11:
	setp.eq.s32 	%p9, %r16, 0;
	@%p9 bra 	$L__BB0_14;
	neg.s32 	%r64, %r16;
$L__BB0_13:
	.pragma "nounroll";
	mul.wide.s32 	%rd83, %r61, 4;
	add.s64 	%rd84, %rd2, %rd83;
	add.s64 	%rd85, %rd3, %rd83;
	ld.global.nc.f32 	%f101, [%rd85];
	ld.global.nc.u32 	%r58, [%rd84];
	mul.wide.s32 	%rd86, %r58, 4;
	add.s64 	%rd87, %rd1, %rd86;
	ld.global.nc.f32 	%f102, [%rd87];
	fma.rn.f32 	%f111, %f101, %f102, %f111;
	add.s32 	%r61, %r61, 1;
	add.s32 	%r64, %r64, 1;
	setp.ne.s32 	%p10, %r64, 0;
	@%p10 bra 	$L__BB0_13;
$L__BB0_14:
	cvta.to.global.u64 	%rd88, %rd8;
	add.s64 	%rd90, %rd88, %rd16;
	st.global.f32 	[%rd90], %f111;
$L__BB0_15:
	ret;

}
	// .globl	_Z25My_spmv_csr_bucket_kernelIifLj128ELj2EEvT_PKS0_S2_S2_PKT0_S5_PS3_
.visible .entry _Z25My_spmv_csr_bucket_kernelIifLj128ELj2EEvT_PKS0_S2_S2_PKT0_S5_PS3_(
	.param .u32 _Z25My_spmv_csr_bucket_kernelIifLj128ELj2EEvT_PKS0_S2_S2_PKT0_S5_PS3__param_0,
	.param .u64 .ptr .align 1 _Z25My_spmv_csr_bucket_kernelIifLj128ELj2EEvT_PKS0_S2_S2_PKT0_S5_PS3__param_1,
	.param .u64 .ptr .align 1 _Z25My_spmv_csr_bucket_kernelIifLj128ELj2EEvT_PKS0_S2_S2_PKT0_S5_PS3__param_2,
	.param .u64 .ptr .align 1 _Z25My_spmv_csr_bucket_kernelIifLj128ELj2EEvT_PKS0_S2_S2_PKT0_S5_PS3__param_3,
	.param .u64 .ptr .align 1 _Z25My_spmv_csr_bucket_kernelIifLj128ELj2EEvT_PKS0_S2_S2_PKT0_S5_PS3__param_4,
	.param .u64 .ptr .align 1 _Z25My_spmv_csr_bucket_kernelIifLj128ELj2EEvT_PKS0_S2_S2_PKT0_S5_PS3__param_5,
	.param .u64 .ptr .align 1 _Z25My_spmv_csr_bucket_kernelIifLj128ELj2EEvT_PKS0_S2_S2_PKT0_S5_PS3__param_6
)
{
	.reg .pred 	%p<13>;
	.reg .b32 	%r<76>;
	.reg .b32 	%f<114>;
	.reg .b64 	%rd<89>;

	ld.param.u32 	%r26, [_Z25My_spmv_csr_bucket_kernelIifLj128ELj2EEvT_PKS0_S2_S2_PKT0_S5_PS3__param_0];
	ld.param.u64 	%rd4, [_Z25My_spmv_csr_bucket_kernelIifLj128ELj2EEvT_PKS0_S2_S2_PKT0_S5_PS3__param_1];
	ld.param.u64 	%rd5, [_Z25My_spmv_csr_bucket_kernelIifLj128ELj2EEvT_PKS0_S2_S2_PKT0_S5_PS3__param_2];
	ld.param.u64 	%rd7, [_Z25My_spmv_csr_bucket_kernelIifLj128ELj2EEvT_PKS0_S2_S2_PKT0_S5_PS3__param_3];
	ld.param.u64 	%rd8, [_Z25My_spmv_csr_bucket_kernelIifLj128ELj2EEvT_PKS0_S2_S2_PKT0_S5_PS3__param_4];
	ld.param.u64 	%rd9, [_Z25My_spmv_csr_bucket_kernelIifLj128ELj2EEvT_PKS0_S2_S2_PKT0_S5_PS3__param_5];
	ld.param.u64 	%rd6, [_Z25My_spmv_csr_bucket_kernelIifLj128ELj2EEvT_PKS0_S2_S2_PKT0_S5_PS3__param_6];
	cvta.to.global.u64 	%rd1, %rd9;
	cvta.to.global.u64 	%rd2, %rd7;
	cvta.to.global.u64 	%rd3, %rd8;
	mov.u32 	%r27, %ctaid.x;
	shl.b32 	%r28, %r27, 8;
	mov.u32 	%r29, %tid.x;
	add.s32 	%r30, %r28, %r29;
	shr.u32 	%r1, %r30, 1;
	and.b32  	%r2, %r29, 1;
	setp.ge.s32 	%p1, %r1, %r26;
	@%p1 bra 	$L__BB1_16;
	cvta.to.global.u64 	%rd10, %rd4;
	cvta.to.global.u64 	%rd11, %rd5;
	mul.wide.u32 	%rd12, %r1, 4;
	add.s64 	%rd13, %rd10, %rd12;
	ld.global.nc.u32 	%r3, [%rd13];
	mul.wide.s32 	%rd14, %r3, 4;
	add.s64 	%rd15, %rd11, %rd14;
	ld.global.nc.u32 	%r4, [%rd15];
	ld.global.nc.u32 	%r5, [%rd15+4];
	add.s32 	%r71, %r4, %r2;
	setp.ge.s32 	%p2, %r71, %r5;
	mov.f32 	%f113, 0f00000000;
	@%p2 bra 	$L__BB1_14;
	add.s32 	%r31, %r71, 2;
	max.s32 	%r32, %r5, %r31;
	not.b32 	%r33, %r4;
	add.s32 	%r34, %r32, %r33;
	sub.s32 	%r35, %r34, %r2;
	shr.u32 	%r36, %r35, 1;
	add.s32 	%r7, %r36, 1;
	and.b32  	%r8, %r7, 15;
	setp.lt.u32 	%p3, %r35, 30;
	mov.f32 	%f113, 0f00000000;
	@%p3 bra 	$L__BB1_5;
	and.b32  	%r37, %r7, -16;
	neg.s32 	%r69, %r37;
	mov.f32 	%f113, 0f00000000;
$L__BB1_4:
	.pragma "nounroll";
	mul.wide.s32 	%rd16, %r71, 4;
	add.s64 	%rd17, %rd3, %rd16;
	ld.global.nc.f32 	%f19, [%rd17];
	add.s64 	%rd18, %rd2, %rd16;
	ld.global.nc.u32 	%r38, [%rd18];
	mul.wide.s32 	%rd19, %r38, 4;
	add.s64 	%rd20, %rd1, %rd19;
	ld.global.nc.f32 	%f20, [%rd20];
	fma.rn.f32 	%f21, %f19, %f20, %f113;
	ld.global.nc.f32 	%f22, [%rd17+8];
	ld.global.nc.u32 	%r39, [%rd18+8];
	mul.wide.s32 	%rd21, %r39, 4;
	add.s64 	%rd22, %rd1, %rd21;
	ld.global.nc.f32 	%f23, [%rd22];
	fma.rn.f32 	%f24, %f22, %f23, %f21;
	ld.global.nc.f32 	%f25, [%rd17+16];
	ld.global.nc.u32 	%r40, [%rd18+16];
	mul.wide.s32 	%rd23, %r40, 4;
	add.s64 	%rd24, %rd1, %rd23;
	ld.global.nc.f32 	%f26, [%rd24];
	fma.rn.f32 	%f27, %f25, %f26, %f24;
	ld.global.nc.f32 	%f28, [%rd17+24];
	ld.global.nc.u32 	%r41, [%rd18+24];
	mul.wide.s32 	%rd25, %r41, 4;
	add.s64 	%rd26, %rd1, %rd25;
	ld.global.nc.f32 	%f29, [%rd26];
	fma.rn.f32 	%f30, %f28, %f29, %f27;
	ld.global.nc.f32 	%f31, [%rd17+32];
	ld.global.nc.u32 	%r42, [%rd18+32];
	mul.wide.s32 	%rd27, %r42, 4;
	add.s64 	%rd28, %rd1, %rd27;
	ld.global.nc.f32 	%f32, [%rd28];
	fma.rn.f32 	%f33, %f31, %f32, %f30;
	ld.global.nc.f32 	%f34, [%rd17+40];
	ld.global.nc.u32 	%r43, [%rd18+40];
	mul.wide.s32 	%rd29, %r43, 4;
	add.s64 	%rd30, %rd1, %rd29;
	ld.global.nc.f32 	%f35, [%rd30];
	fma.rn.f32 	%f36, %f34, %f35, %f33;
	ld.global.nc.f32 	%f37, [%rd17+48];
	ld.global.nc.u32 	%r44, [%rd18+48];
	mul.wide.s32 	%rd31, %r44, 4;
	add.s64 	%rd32, %rd1, %rd31;
	ld.global.nc.f32 	%f38, [%rd32];
	fma.rn.f32 	%f39, %f37, %f38, %f36;
	ld.global.nc.f32 	%f40, [%rd17+56];
	ld.global.nc.u32 	%r45, [%rd18+56];
	mul.wide.s32 	%rd33, %r45, 4;
	add.s64 	%rd34, %rd1, %rd33;
	ld.global.nc.f32 	%f41, [%rd34];
	fma.rn.f32 	%f42, %f40, %f41, %f39;
	ld.global.nc.f32 	%f43, [%rd17+64];
	ld.global.nc.u32 	%r46, [%rd18+64];
	mul.wide.s32 	%rd35, %r46, 4;
	add.s64 	%rd36, %rd1, %rd35;
	ld.global.nc.f32 	%f44, [%rd36];
	fma.rn.f32 	%f45, %f43, %f44, %f42;
	ld.global.nc.f32 	%f46, [%rd17+72];
	ld.global.nc.u32 	%r47, [%rd18+72];
	mul.wide.s32 	%rd37, %r47, 4;
	add.s64 	%rd38, %rd1, %rd37;
	ld.global.nc.f32 	%f47, [%rd38];
	fma.rn.f32 	%f48, %f46, %f47, %f45;
	ld.global.nc.f32 	%f49, [%rd17+80];
	ld.global.nc.u32 	%r48, [%rd18+80];
	mul.wide.s32 	%rd39, %r48, 4;
	add.s64 	%rd40, %rd1, %rd39;
	ld.global.nc.f32 	%f50, [%rd40];
	fma.rn.f32 	%f51, %f49, %f50, %f48;
	ld.global.nc.f32 	%f52, [%rd17+88];
	ld.global.nc.u32 	%r49, [%rd18+88];
	mul.wide.s32 	%rd41, %r49, 4;
	add.s64 	%rd42, %rd1, %rd41;
	ld.global.nc.f32 	%f53, [%rd42];
	fma.rn.f32 	%f54, %f52, %f53, %f51;
	ld.global.nc.f32 	%f55, [%rd17+96];
	ld.global.nc.u32 	%r50, [%rd18+96];
	mul.wide.s32 	%rd43, %r50, 4;
	add.s64 	%rd44, %rd1, %rd43;
	ld.global.nc.f32 	%f56, [%rd44];
	fma.rn.f32 	%f57, %f55, %f56, %f54;
	ld.global.nc.f32 	%f58, [%rd17+104];
	ld.global.nc.u32 	%r51, [%rd18+104];
	mul.wide.s32 	%rd45, %r51, 4;
	add.s64 	%rd46, %rd1, %rd45;
	ld.global.nc.f32 	%f59, [%rd46];
	fma.rn.f32 	%f60, %f58, %f59, %f57;
	ld.global.nc.f32 	%f61, [%rd17+112];
	ld.global.nc.u32 	%r52, [%rd18+112];
	mul.wide.s32 	%rd47, %r52, 4;
	add.s64 	%rd48, %rd1, %rd47;
	ld.global.nc.f32 	%f62, [%rd48];
	fma.rn.f32 	%f63, %f61, %f62, %f60;
	ld.global.nc.f32 	%f64, [%rd17+120];
	ld.global.nc.u32 	%r53, [%rd18+120];
	mul.wide.s32 	%rd49, %r53, 4;
	add.s64 	%rd50, %rd1, %rd49;
	ld.global.nc.f32 	%f65, [%rd50];
	fma.rn.f32 	%f113, %f64, %f65, %f63;
	add.s32 	%r71, %r71, 32;
	add.s32 	%r69, %r69, 16;
	setp.ne.s32 	%p4, %r69, 0;
	@%p4 bra 	$L__BB1_4;
$L__BB1_5:
	setp.eq.s32 	%p5, %r8, 0;
	@%p5 bra 	$L__BB1_14;
	and.b32  	%r15, %r7, 7;
	setp.lt.u32 	%p6, %r8, 8;
	@%p6 bra 	$L__BB1_8;
	mul.wide.s32 	%rd51, %r71, 4;
	add.s64 	%rd52, %rd3, %rd51;
	ld.global.nc.f32 	%f67, [%rd52];
	add.s64 	%rd53, %rd2, %rd51;
	ld.global.nc.u32 	%r54, [%rd53];
	mul.wide.s32 	%rd54, %r54, 4;
	add.s64 	%rd55, %rd1, %rd54;
	ld.global.nc.f32 	%f68, [%rd55];
	fma.rn.f32 	%f69, %f67, %f68, %f113;
	ld.global.nc.f32 	%f70, [%rd52+8];
	ld.global.nc.u32 	%r55, [%rd53+8];
	mul.wide.s32 	%rd56, %r55, 4;
	add.s64 	%rd57, %rd1, %rd56;
	ld.global.nc.f32 	%f71, [%rd57];
	fma.rn.f32 	%f72, %f70, %f71, %f69;
	ld.global.nc.f32 	%f73, [%rd52+16];
	ld.global.nc.u32 	%r56, [%rd53+16];
	mul.wide.s32 	%rd58, %r56, 4;
	add.s64 	%rd59, %rd1, %rd58;
	ld.global.nc.f32 	%f74, [%rd59];
	fma.rn.f32 	%f75, %f73, %f74, %f72;
	ld.global.nc.f32 	%f76, [%rd52+24];
	ld.global.nc.u32 	%r57, [%rd53+24];
	mul.wide.s32 	%rd60, %r57, 4;
	add.s64 	%rd61, %rd1, %rd60;
	ld.global.nc.f32 	%f77, [%rd61];
	fma.rn.f32 	%f78, %f76, %f77, %f75;
	ld.global.nc.f32 	%f79, [%rd52+32];
	ld.global.nc.u32 	%r58, [%rd53+32];
	mul.wide.s32 	%rd62, %r58, 4;
	add.s64 	%rd63, %rd1, %rd62;
	ld.global.nc.f32 	%f80, [%rd63];
	fma.rn.f32 	%f81, %f79, %f80, %f78;
	ld.global.nc.f32 	%f82, [%rd52+40];
	ld.global.nc.u32 	%r59, [%rd53+40];
	mul.wide.s32 	%rd64, %r59, 4;
	add.s64 	%rd65, %rd1, %rd64;
	ld.global.nc.f32 	%f83, [%rd65];
	fma.rn.f32 	%f84, %f82, %f83, %f81;
	ld.global.nc.f32 	%f85, [%rd52+48];
	ld.global.nc.u32 	%r60, [%rd53+48];
	mul.wide.s32 	%rd66, %r60, 4;
	add.s64 	%rd67, %rd1, %rd66;
	ld.global.nc.f32 	%f86, [%rd67];
	fma.rn.f32 	%f87, %f85, %f86, %f84;
	ld.global.nc.f32 	%f88, [%rd52+56];
	ld.global.nc.u32 	%r61, [%rd53+56];
	mul.wide.s32 	%rd68, %r61, 4;
	add.s64 	%rd69, %rd1, %rd68;
	ld.global.nc.f32 	%f89, [%rd69];
	fma.rn.f32 	%f113, %f88, %f89, %f87;
	add.s32 	%r71, %r71, 16;
$L__BB1_8:
	setp.eq.s32 	%p7, %r15, 0;
	@%p7 bra 	$L__BB1_14;
	and.b32  	%r18, %r7, 3;
	setp.lt.u32 	%p8, %r15, 4;
	@%p8 bra 	$L__BB1_11;
	mul.wide.s32 	%rd70, %r71, 4;
	add.s64 	%rd71, %rd3, %rd70;
	ld.global.nc.f32 	%f91, [%rd71];
	add.s64 	%rd72, %rd2, %rd70;
	ld.global.nc.u32 	%r62, [%rd72];
	mul.wide.s32 	%rd73, %r62, 4;
	add.s64 	%rd74, %rd1, %rd73;
	ld.global.nc.f32 	%f92, [%rd74];
	fma.rn.f32 	%f93, %f91, %f92, %f113;
	ld.global.nc.f32 	%f94, [%rd71+8];
	ld.global.nc.u32 	%r63, [%rd72+8];
	mul.wide.s32 	%rd75, %r63, 4;
	add.s64 	%rd76, %rd1, %rd75;
	ld.global.nc.f32 	%f95, [%rd76];
	fma.rn.f32 	%f96, %f94, %f95, %f93;
	ld.global.nc.f32 	%f97, [%rd71+16];
	ld.global.nc.u32 	%r64, [%rd72+16];
	mul.wide.s32 	%rd77, %r64, 4;
	add.s64 	%rd78, %rd1, %rd77;
	ld.global.nc.f32 	%f98, [%rd78];
	fma.rn.f32 	%f99, %f97, %f98, %f96;
	ld.global.nc.f32 	%f100, [%rd71+24];
	ld.global.nc.u32 	%r65, [%rd72+24];
	mul.wide.s32 	%rd79, %r65, 4;
	add.s64 	%rd80, %rd1, %rd79;
	ld.global.nc.f32 	%f101, [%rd80];
	fma.rn.f32 	%f113, %f100, %f101, %f99;
	add.s32 	%r71, %r71, 8;
$L__BB1_11:
	setp.eq.s32 	%p9, %r18, 0;
	@%p9 bra 	$L__BB1_14;
	neg.s32 	%r74, %r18;
$L__BB1_13:
	.pragma "nounroll";
	mul.wide.s32 	%rd81, %r71, 4;
	add.s64 	%rd82, %rd2, %rd81;
	add.s64 	%rd83, %rd3, %rd81;
	ld.global.nc.f32 	%f102, [%rd83];
	ld.global.nc.u32 	%r66, [%rd82];
	mul.wide.s32 	%rd84, %r66, 4;
	add.s64 	%rd85, %rd1, %rd84;
	ld.global.nc.f32 	%f103, [%rd85];
	fma.rn.f32 	%f113, %f102, %f103, %f113;
	add.s32 	%r71, %r71, 2;
	add.s32 	%r74, %r74, 1;
	setp.ne.s32 	%p10, %r74, 0;
	@%p10 bra 	$L__BB1_13;
$L__BB1_14:
	mov.b32 	%r67, %f113;
	shfl.sync.down.b32	%r68|%p11, %r67, 1, 7711, -1;
	mov.b32 	%f104, %r68;
	add.f32 	%f14, %f113, %f104;
	setp.ne.s32 	%p12, %r2, 0;
	@%p12 bra 	$L__BB1_16;
	cvta.to.global.u64 	%rd86, %rd6;
	add.s64 	%rd88, %rd86, %rd14;
	st.global.f32 	[%rd88], %f14;
$L__BB1_16:
	ret;

}
	// .globl	_Z25My_spmv_csr_bucket_kernelIifLj64ELj4EEvT_PKS0_S2_S2_PKT0_S5_PS3_
.visible .entry _Z25My_spmv_csr_bucket_kernelIifLj64ELj4EEvT_PKS0_S2_S2_PKT0_S5_PS3_(
	.param .u32 _Z25My_spmv_csr_bucket_kernelIifLj64ELj4EEvT_PKS0_S2_S2_PKT0_S5_PS3__param_0,
	.param .u64 .ptr .align 1 _Z25My_spmv_csr_bucket_kernelIifLj64ELj4EEvT_PKS0_S2_S2_PKT0_S5_PS3__param_1,
	.param .u64 .ptr .align 1 _Z25My_spmv_csr_bucket_kernelIifLj64ELj4EEvT_PKS0_S2_S2_PKT0_S5_PS3__param_2,
	.param .u64 .ptr .align 1 _Z25My_spmv_csr_bucket_kernelIifLj64ELj4EEvT_PKS0_S2_S2_PKT0_S5_PS3__param_3,
	.param .u64 .ptr .align 1 _Z25My_spmv_csr_bucket_kernelIifLj64ELj4EEvT_PKS0_S2_S2_PKT0_S5_PS3__param_4,
	.param .u64 .ptr .align 1 _Z25My_spmv_csr_bucket_kernelIifLj64ELj4EEvT_PKS0_S2_S2_PKT0_S5_PS3__param_5,
	.param .u64 .ptr .align 1 _Z25My_spmv_csr_bucket_kernelIifLj64ELj4EEvT_PKS0_S2_S2_PKT0_S5_PS3__param_6
)
{
	.reg .pred 	%p<14>;
	.reg .b32 	%r<78>;
	.reg .b32 	%f<116>;
	.reg .b64 	%rd<89>;

	ld.param.u32 	%r26, [_Z25My_spmv_csr_bucket_kernelIifLj64ELj4EEvT_PKS0_S2_S2_PKT0_S5_PS3__param_0];
	ld.param.u64 	%rd4, [_Z25My_spmv_csr_bucket_kernelIifLj64ELj4EEvT_PKS0_S2_S2_PKT0_S5_PS3__param_1];
	ld.param.u64 	%rd5, [_Z25My_spmv_csr_bucket_kernelIifLj64ELj4EEvT_PKS0_S2_S2_PKT0_S5_PS3__param_2];
	ld.param.u64 	%rd7, [_Z25My_spmv_csr_bucket_kernelIifLj64ELj4EEvT_PKS0_S2_S2_PKT0_S5_PS3__param_3];
	ld.param.u64 	%rd8, [_Z25My_spmv_csr_bucket_kernelIifLj64ELj4EEvT_PKS0_S2_S2_PKT0_S5_PS3__param_4];
	ld.param.u64 	%rd9, [_Z25My_spmv_csr_bucket_kernelIifLj64ELj4EEvT_PKS0_S2_S2_PKT0_S5_PS3__param_5];
	ld.param.u64 	%rd6, [_Z25My_spmv_csr_bucket_kernelIifLj64ELj4EEvT_PKS0_S2_S2_PKT0_S5_PS3__param_6];
	cvta.to.global.u64 	%rd1, %rd9;
	cvta.to.global.u64 	%rd2, %rd7;
	cvta.to.global.u64 	%rd3, %rd8;
	mov.u32 	%r27, %ctaid.x;
	shl.b32 	%r28, %r27, 8;
	mov.u32 	%r29, %tid.x;
	add.s32 	%r30, %r28, %r29;
	shr.u32 	%r1, %r30, 2;
	and.b32  	%r2, %r29, 3;
	setp.ge.s32 	%p1, %r1, %r26;
	@%p1 bra 	$L__BB2_16;
	cvta.to.global.u64 	%rd10, %rd4;
	cvta.to.global.u64 	%rd11, %rd5;
	mul.wide.u32 	%rd12, %r1, 4;
	add.s64 	%rd13, %rd10, %rd12;
	ld.global.nc.u32 	%r3, [%rd13];
	mul.wide.s32 	%rd14, %r3, 4;
	add.s64 	%rd15, %rd11, %rd14;
	ld.global.nc.u32 	%r4, [%rd15];
	ld.global.nc.u32 	%r5, [%rd15+4];
	add.s32 	%r73, %r4, %r2;
	setp.ge.s32 	%p2, %r73, %r5;
	mov.f32 	%f115, 0f00000000;
	@%p2 bra 	$L__BB2_14;
	add.s32 	%r31, %r73, 4;
	max.s32 	%r32, %r5, %r31;
	not.b32 	%r33, %r4;
	add.s32 	%r34, %r32, %r33;
	sub.s32 	%r35, %r34, %r2;
	shr.u32 	%r36, %r35, 2;
	add.s32 	%r7, %r36, 1;
	and.b32  	%r8, %r7, 15;
	setp.lt.u32 	%p3, %r35, 60;
	mov.f32 	%f115, 0f00000000;
	@%p3 bra 	$L__BB2_5;
	and.b32  	%r37, %r7, 2147483632;
	neg.s32 	%r71, %r37;
	mov.f32 	%f115, 0f00000000;
$L__BB2_4:
	.pragma "nounroll";
	mul.wide.s32 	%rd16, %r73, 4;
	add.s64 	%rd17, %rd3, %rd16;
	ld.global.nc.f32 	%f19, [%rd17];
	add.s64 	%rd18, %rd2, %rd16;
	ld.global.nc.u32 	%r38, [%rd18];
	mul.wide.s32 	%rd19, %r38, 4;
	add.s64 	%rd20, %rd1, %rd19;
	ld.global.nc.f32 	%f20, [%rd20];
	fma.rn.f32 	%f21, %f19, %f20, %f115;
	ld.global.nc.f32 	%f22, [%rd17+16];
	ld.global.nc.u32 	%r39, [%rd18+16];
	mul.wide.s32 	%rd21, %r39, 4;
	add.s64 	%rd22, %rd1, %rd21;
	ld.global.nc.f32 	%f23, [%rd22];
	fma.rn.f32 	%f24, %f22, %f23, %f21;
	ld.global.nc.f32 	%f25, [%rd17+32];
	ld.global.nc.u32 	%r40, [%rd18+32];
	mul.wide.s32 	%rd23, %r40, 4;
	add.s64 	%rd24, %rd1, %rd23;
	ld.global.nc.f32 	%f26, [%rd24];
	fma.rn.f32 	%f27, %f25, %f26, %f24;
	ld.global.nc.f32 	%f28, [%rd17+48];
	ld.global.nc.u32 	%r41, [%rd18+48];
	mul.wide.s32 	%rd25, %r41, 4;
	add.s64 	%rd26, %rd1, %rd25;
	ld.global.nc.f32 	%f29, [%rd26];
	fma.rn.f32 	%f30, %f28, %f29, %f27;
	ld.global.nc.f32 	%f31, [%rd17+64];
	ld.global.nc.u32 	%r42, [%rd18+64];
	mul.wide.s32 	%rd27, %r42, 4;
	add.s64 	%rd28, %rd1, %rd27;
	ld.global.nc.f32 	%f32, [%rd28];
	fma.rn.f32 	%f33, %f31, %f32, %f30;
	ld.global.nc.f32 	%f34, [%rd17+80];
	ld.global.nc.u32 	%r43, [%rd18+80];
	mul.wide.s32 	%rd29, %r43, 4;
	add.s64 	%rd30, %rd1, %rd29;
	ld.global.nc.f32 	%f35, [%rd30];
	fma.rn.f32 	%f36, %f34, %f35, %f33;
	ld.global.nc.f32 	%f37, [%rd17+96];
	ld.global.nc.u32 	%r44, [%rd18+96];
	mul.wide.s32 	%rd31, %r44, 4;
	add.s64 	%rd32, %rd1, %rd31;
	ld.global.nc.f32 	%f38, [%rd32];
	fma.rn.f32 	%f39, %f37, %f38, %f36;
	ld.global.nc.f32 	%f40, [%rd17+112];
	ld.global.nc.u32 	%r45, [%rd18+112];
	mul.wide.s32 	%rd33, %r45, 4;
	add.s64 	%rd34, %rd1, %rd33;
	ld.global.nc.f32 	%f41, [%rd34];
	fma.rn.f32 	%f42, %f40, %f41, %f39;
	ld.global.nc.f32 	%f43, [%rd17+128];
	ld.global.nc.u32 	%r46, [%rd18+128];
	mul.wide.s32 	%rd35, %r46, 4;
	add.s64 	%rd36, %rd1, %rd35;
	ld.global.nc.f32 	%f44, [%rd36];
	fma.rn.f32 	%f45, %f43, %f44, %f42;
	ld.global.nc.f32 	%f46, [%rd17+144];
	ld.global.nc.u32 	%r47, [%rd18+144];
	mul.wide.s32 	%rd37, %r47, 4;
	add.s64 	%rd38, %rd1, %rd37;
	ld.global.nc.f32 	%f47, [%rd38];
	fma.rn.f32 	%f48, %f46, %f47, %f45;
	ld.global.nc.f32 	%f49, [%rd17+160];
	ld.global.nc.u32 	%r48, [%rd18+160];
	mul.wide.s32 	%rd39, %r48, 4;
	add.s64 	%rd40, %rd1, %rd39;
	ld.global.nc.f32 	%f50, [%rd40];
	fma.rn.f32 	%f51, %f49, %f50, %f48;
	ld.global.nc.f32 	%f52, [%rd17+176];
	ld.global.nc.u32 	%r49, [%rd18+176];
	mul.wide.s32 	%rd41, %r49, 4;
	add.s64 	%rd42, %rd1, %rd41;
	ld.global.nc.f32 	%f53, [%rd42];
	fma.rn.f32 	%f54, %f52, %f53, %f51;
	ld.global.nc.f32 	%f55, [%rd17+192];
	ld.global.nc.u32 	%r50, [%rd18+192];
	mul.wide.s32 	%rd43, %r50, 4;
	add.s64 	%rd44, %rd1, %rd43;
	ld.global.nc.f32 	%f56, [%rd44];
	fma.rn.f32 	%f57, %f55, %f56, %f54;
	ld.global.nc.f32 	%f58, [%rd17+208];
	ld.global.nc.u32 	%r51, [%rd18+208];
	mul.wide.s32 	%rd45, %r51, 4;
	add.s64 	%rd46, %rd1, %rd45;
	ld.global.nc.f32 	%f59, [%rd46];
	fma.rn.f32 	%f60, %f58, %f59, %f57;
	ld.global.nc.f32 	%f61, [%rd17+224];
	ld.global.nc.u32 	%r52, [%rd18+224];
	mul.wide.s32 	%rd47, %r52, 4;
	add.s64 	%rd48, %rd1, %rd47;
	ld.global.nc.f32 	%f62, [%rd48];
	fma.rn.f32 	%f63, %f61, %f62, %f60;
	ld.global.nc.f32 	%f64, [%rd17+240];
	ld.global.nc.u32 	%r53, [%rd18+240];
	mul.wide.s32 	%rd49, %r53, 4;
	add.s64 	%rd50, %rd1, %rd49;
	ld.global.nc.f32 	%f65, [%rd50];
	fma.rn.f32 	%f115, %f64, %f65, %f63;
	add.s32 	%r73, %r73, 64;
	add.s32 	%r71, %r71, 16;
	setp.ne.s32 	%p4, %r71, 0;
	@%p4 bra 	$L__BB2_4;
$L__BB2_5:
	setp.eq.s32 	%p5, %r8, 0;
	@%p5 bra 	$L__BB2_14;
	and.b32  	%r15, %r7, 7;
	setp.lt.u32 	%p6, %r8, 8;
	@%p6 bra 	$L__BB2_8;
	mul.wide.s32 	%rd51, %r73, 4;
	add.s64 	%rd52, %rd3, %rd51;
	ld.global.nc.f32 	%f67, [%rd52];
	add.s64 	%rd53, %rd2, %rd51;
	ld.global.nc.u32 	%r54, [%rd53];
	mul.wide.s32 	%rd54, %r54, 4;
	add.s64 	%rd55, %rd1, %rd54;
	ld.global.nc.f32 	%f68, [%rd55];
	fma.rn.f32 	%f69, %f67, %f68, %f115;
	ld.global.nc.f32 	%f70, [%rd52+16];
	ld.global.nc.u32 	%r55, [%rd53+16];
	mul.wide.s32 	%rd56, %r55, 4;
	add.s64 	%rd57, %rd1, %rd56;
	ld.global.nc.f32 	%f71, [%rd57];
	fma.rn.f32 	%f72, %f70, %f71, %f69;
	ld.global.nc.f32 	%f73, [%rd52+32];
	ld.global.nc.u32 	%r56, [%rd53+32];
	mul.wide.s32 	%rd58, %r56, 4;
	add.s64 	%rd59, %rd1, %rd58;
	ld.global.nc.f32 	%f74, [%rd59];
	fma.rn.f32 	%f75, %f73, %f74, %f72;
	ld.global.nc.f32 	%f76, [%rd52+48];
	ld.global.nc.u32 	%r57, [%rd53+48];
	mul.wide.s32 	%rd60, %r57, 4;
	add.s64 	%rd61, %rd1, %rd60;
	ld.global.nc.f32 	%f77, [%rd61];
	fma.rn.f32 	%f78, %f76, %f77, %f75;
	ld.global.nc.f32 	%f79, [%rd52+64];
	ld.global.nc.u32 	%r58, [%rd53+64];
	mul.wide.s32 	%rd62, %r58, 4;
	add.s64 	%rd63, %rd1, %rd62;
	ld.global.nc.f32 	%f80, [%rd63];
	fma.rn.f32 	%f81, %f79, %f80, %f78;
	ld.global.nc.f32 	%f82, [%rd52+80];
	ld.global.nc.u32 	%r59, [%rd53+80];
	mul.wide.s32 	%rd64, %r59, 4;
	add.s64 	%rd65, %rd1, %rd64;
	ld.global.nc.f32 	%f83, [%rd65];
	fma.rn.f32 	%f84, %f82, %f83, %f81;
	ld.global.nc.f32 	%f85, [%rd52+96];
	ld.global.nc.u32 	%r60, [%rd53+96];
	mul.wide.s32 	%rd66, %r60, 4;
	add.s64 	%rd67, %rd1, %rd66;
	ld.global.nc.f32 	%f86, [%rd67];
	fma.rn.f32 	%f87, %f85, %f86, %f84;
	ld.global.nc.f32 	%f88, [%rd52+112];
	ld.global.nc.u32 	%r61, [%rd53+112];
	mul.wide.s32 	%rd68, %r61, 4;
	add.s64 	%rd69, %rd1, %rd68;
	ld.global.nc.f32 	%f89, [%rd69];
	fma.rn.f32 	%f115, %f88, %f89, %f87;
	add.s32 	%r73, %r73, 32;
$L__BB2_8:
	setp.eq.s32 	%p7, %r15, 0;
	@%p7 bra 	$L__BB2_14;
	and.b32  	%r18, %r7, 3;
	setp.lt.u32 	%p8, %r15, 4;
	@%p8 bra 	$L__BB2_11;
	mul.wide.s32 	%rd70, %r73, 4;
	add.s64 	%rd71, %rd3, %rd70;
	ld.global.nc.f32 	%f91, [%rd71];
	add.s64 	%rd72, %rd2, %rd70;
	ld.global.nc.u32 	%r62, [%rd72];
	mul.wide.s32 	%rd73, %r62, 4;
	add.s64 	%rd74, %rd1, %rd73;
	ld.global.nc.f32 	%f92, [%rd74];
	fma.rn.f32 	%f93, %f91, %f92, %f115;
	ld.global.nc.f32 	%f94, [%rd71+16];
	ld.global.nc.u32 	%r63, [%rd72+16];
	mul.wide.s32 	%rd75, %r63, 4;
	add.s64 	%rd76, %rd1, %rd75;
	ld.global.nc.f32 	%f95, [%rd76];
	fma.rn.f32 	%f96, %f94, %f95, %f93;
	ld.global.nc.f32 	%f97, [%rd71+32];
	ld.global.nc.u32 	%r64, [%rd72+32];
	mul.wide.s32 	%rd77, %r64, 4;
	add.s64 	%rd78, %rd1, %rd77;
	ld.global.nc.f32 	%f98, [%rd78];
	fma.rn.f32 	%f99, %f97, %f98, %f96;
	ld.global.nc.f32 	%f100, [%rd71+48];
	ld.global.nc.u32 	%r65, [%rd72+48];
	mul.wide.s32 	%rd79, %r65, 4;
	add.s64 	%rd80, %rd1, %rd79;
	ld.global.nc.f32 	%f101, [%rd80];
	fma.rn.f32 	%f115, %f100, %f101, %f99;
	add.s32 	%r73, %r73, 16;
$L__BB2_11:
	setp.eq.s32 	%p9, %r18, 0;
	@%p9 bra 	$L__BB2_14;
	neg.s32 	%r76, %r18;
$L__BB2_13:
	.pragma "nounroll";
	mul.wide.s32 	%rd81, %r73, 4;
	add.s64 	%rd82, %rd2, %rd81;
	add.s64 	%rd83, %rd3, %rd81;
	ld.global.nc.f32 	%f102, [%rd83];
	ld.global.nc.u32 	%r66, [%rd82];
	mul.wide.s32 	%rd84, %r66, 4;
	add.s64 	%rd85, %rd1, %rd84;
	ld.global.nc.f32 	%f103, [%rd85];
	fma.rn.f32 	%f115, %f102, %f103, %f115;
	add.s32 	%r73, %r73, 4;
	add.s32 	%r76, %r76, 1;
	setp.ne.s32 	%p10, %r76, 0;
	@%p10 bra 	$L__BB2_13;
$L__BB2_14:
	mov.b32 	%r67, %f115;
	shfl.sync.down.b32	%r68|%p11, %r67, 2, 7199, -1;
	mov.b32 	%f104, %r68;
	add.f32 	%f105, %f115, %f104;
	mov.b32 	%r69, %f105;
	shfl.sync.down.b32	%r70|%p12, %r69, 1, 7199, -1;
	mov.b32 	%f106, %r70;
	add.f32 	%f14, %f105, %f106;
	setp.ne.s32 	%p13, %r2, 0;
	@%p13 bra 	$L__BB2_16;
	cvta.to.global.u64 	%rd86, %rd6;
	add.s64 	%rd88, %rd86, %rd14;
	st.global.f32 	[%rd88], %f14;
$L__BB2_16:
	ret;

}
	// .globl	_Z25My_spmv_csr_bucket_kernelIifLj32ELj8EEvT_PKS0_S2_S2_PKT0_S5_PS3_
.visible .entry _Z25My_spmv_csr_bucket_kernelIifLj32ELj8EEvT_PKS0_S2_S2_PKT0_S5_PS3_(
	.param .u32 _Z25My_spmv_csr_bucket_kernelIifLj32ELj8EEvT_PKS0_S2_S2_PKT0_S5_PS3__param_0,
	.param .u64 .ptr .align 1 _Z25My_spmv_csr_bucket_kernelIifLj32ELj8EEvT_PKS0_S2_S2_PKT0_S5_PS3__param_1,
	.param .u64 .ptr .align 1 _Z25My_spmv_csr_bucket_kernelIifLj32ELj8EEvT_PKS0_S2_S2_PKT0_S5_PS3__param_2,
	.param .u64 .ptr .align 1 _Z25My_spmv_csr_bucket_kernelIifLj32ELj8EEvT_PKS0_S2_S2_PKT0_S5_PS3__param_3,
	.param .u64 .ptr .align 1 _Z25My_spmv_csr_bucket_kernelIifLj32ELj8EEvT_PKS0_S2_S2_PKT0_S5_PS3__param_4,
	.param .u64 .ptr .align 1 _Z25My_spmv_csr_bucket_kernelIifLj32ELj8EEvT_PKS0_S2_S2_PKT0_S5_PS3__param_5,
	.param .u64 .ptr .align 1 _Z25My_spmv_csr_bucket_kernelIifLj32ELj8EEvT_PKS0_S2_S2_PKT0_S5_PS3__param_6
)
{
	.reg .pred 	%p<15>;
	.reg .b32 	%r<80>;
	.reg .b32 	%f<118>;
	.reg .b64 	%rd<89>;

	ld.param.u32 	%r26, [_Z25My_spmv_csr_bucket_kernelIifLj32ELj8EEvT_PKS0_S2_S2_PKT0_S5_PS3__param_0];
	ld.param.u64 	%rd4, [_Z25My_spmv_csr_bucket_kernelIifLj32ELj8EEvT_PKS0_S2_S2_PKT0_S5_PS3__param_1];
	ld.param.u64 	%rd5, [_Z25My_spmv_csr_bucket_kernelIifLj32ELj8EEvT_PKS0_S2_S2_PKT0_S5_PS3__param_2];
	ld.param.u64 	%rd7, [_Z25My_spmv_csr_bucket_kernelIifLj32ELj8EEvT_PKS0_S2_S2_PKT0_S5_PS3__param_3];
	ld.param.u64 	%rd8, [_Z25My_spmv_csr_bucket_kernelIifLj32ELj8EEvT_PKS0_S2_S2_PKT0_S5_PS3__param_4];
	ld.param.u64 	%rd9, [_Z25My_spmv_csr_bucket_kernelIifLj32ELj8EEvT_PKS0_S2_S2_PKT0_S5_PS3__param_5];
	ld.param.u64 	%rd6, [_Z25My_spmv_csr_bucket_kernelIifLj32ELj8EEvT_PKS0_S2_S2_PKT0_S5_PS3__param_6];
	cvta.to.global.u64 	%rd1, %rd9;
	cvta.to.global.u64 	%rd2, %rd7;
	cvta.to.global.u64 	%rd3, %rd8;
	mov.u32 	%r27, %ctaid.x;
	shl.b32 	%r28, %r27, 8;
	mov.u32 	%r29, %tid.x;
	add.s32 	%r30, %r28, %r29;
	shr.u32 	%r1, %r30, 3;
	and.b32  	%r2, %r29, 7;
	setp.ge.s32 	%p1, %r1, %r26;
	@%p1 bra 	$L__BB3_16;
	cvta.to.global.u64 	%rd10, %rd4;
	cvta.to.global.u64 	%rd11, %rd5;
	mul.wide.u32 	%rd12, %r1, 4;
	add.s64 	%rd13, %rd10, %rd12;
	ld.global.nc.u32 	%r3, [%rd13];
	mul.wide.s32 	%rd14, %r3, 4;
	add.s64 	%rd15, %rd11, %rd14;
	ld.global.nc.u32 	%r4, [%rd15];
	ld.global.nc.u32 	%r5, [%rd15+4];
	add.s32 	%r75, %r4, %r2;
	setp.ge.s32 	%p2, %r75, %r5;
	mov.f32 	%f117, 0f00000000;
	@%p2 bra 	$L__BB3_14;
	add.s32 	%r31, %r75, 8;
	max.s32 	%r32, %r5, %r31;
	not.b32 	%r33, %r4;
	add.s32 	%r34, %r32, %r33;
	sub.s32 	%r35, %r34, %r2;
	shr.u32 	%r36, %r35, 3;
	add.s32 	%r7, %r36, 1;
	and.b32  	%r8, %r7, 15;
	setp.lt.u32 	%p3, %r35, 120;
	mov.f32 	%f117, 0f00000000;
	@%p3 bra 	$L__BB3_5;
	and.b32  	%r37, %r7, 1073741808;
	neg.s32 	%r73, %r37;
	mov.f32 	%f117, 0f00000000;
$L__BB3_4:
	.pragma "nounroll";
	mul.wide.s32 	%rd16, %r75, 4;
	add.s64 	%rd17, %rd3, %rd16;
	ld.global.nc.f32 	%f19, [%rd17];
	add.s64 	%rd18, %rd2, %rd16;
	ld.global.nc.u32 	%r38, [%rd18];
	mul.wide.s32 	%rd19, %r38, 4;
	add.s64 	%rd20, %rd1, %rd19;
	ld.global.nc.f32 	%f20, [%rd20];
	fma.rn.f32 	%f21, %f19, %f20, %f117;
	ld.global.nc.f32 	%f22, [%rd17+32];
	ld.global.nc.u32 	%r39, [%rd18+32];
	mul.wide.s32 	%rd21, %r39, 4;
	add.s64 	%rd22, %rd1, %rd21;
	ld.global.nc.f32 	%f23, [%rd22];
	fma.rn.f32 	%f24, %f22, %f23, %f21;
	ld.global.nc.f32 	%f25, [%rd17+64];
	ld.global.nc.u32 	%r40, [%rd18+64];
	mul.wide.s32 	%rd23, %r40, 4;
	add.s64 	%rd24, %rd1, %rd23;
	ld.global.nc.f32 	%f26, [%rd24];
	fma.rn.f32 	%f27, %f25, %f26, %f24;
	ld.global.nc.f32 	%f28, [%rd17+96];
	ld.global.nc.u32 	%r41, [%rd18+96];
	mul.wide.s32 	%rd25, %r41, 4;
	add.s64 	%rd26, %rd1, %rd25;
	ld.global.nc.f32 	%f29, [%rd26];
	fma.rn.f32 	%f30, %f28, %f29, %f27;
	ld.global.nc.f32 	%f31, [%rd17+128];
	ld.global.nc.u32 	%r42, [%rd18+128];
	mul.wide.s32 	%rd27, %r42, 4;
	add.s64 	%rd28, %rd1, %rd27;
	ld.global.nc.f32 	%f32, [%rd28];
	fma.rn.f32 	%f33, %f31, %f32, %f30;
	ld.global.nc.f32 	%f34, [%rd17+160];
	ld.global.nc.u32 	%r43, [%rd18+160];
	mul.wide.s32 	%rd29, %r43, 4;
	add.s64 	%rd30, %rd1, %rd29;
	ld.global.nc.f32 	%f35, [%rd30];
	fma.rn.f32 	%f36, %f34, %f35, %f33;
	ld.global.nc.f32 	%f37, [%rd17+192];
	ld.global.nc.u32 	%r44, [%rd18+192];
	mul.wide.s32 	%rd31, %r44, 4;
	add.s64 	%rd32, %rd1, %rd31;
	ld.global.nc.f32 	%f38, [%rd32];
	fma.rn.f32 	%f39, %f37, %f38, %f36;
	ld.global.nc.f32 	%f40, [%rd17+224];
	ld.global.nc.u32 	%r45, [%rd18+224];
	mul.wide.s32 	%rd33, %r45, 4;
	add.s64 	%rd34, %rd1, %rd33;
	ld.global.nc.f32 	%f41, [%rd34];
	fma.rn.f32 	%f42, %f40, %f41, %f39;
	ld.global.nc.f32 	%f43, [%rd17+256];
	ld.global.nc.u32 	%r46, [%rd18+256];
	mul.wide.s32 	%rd35, %r46, 4;
	add.s64 	%rd36, %rd1, %rd35;
	ld.global.nc.f32 	%f44, [%rd36];
	fma.rn.f32 	%f45, %f43, %f44, %f42;
	ld.global.nc.f32 	%f46, [%rd17+288];
	ld.global.nc.u32 	%r47, [%rd18+288];
	mul.wide.s32 	%rd37, %r47, 4;
	add.s64 	%rd38, %rd1, %rd37;
	ld.global.nc.f32 	%f47, [%rd38];
	fma.rn.f32 	%f48, %f46, %f47, %f45;
	ld.global.nc.f32 	%f49, [%rd17+320];
	ld.global.nc.u32 	%r48, [%rd18+320];
	mul.wide.s32 	%rd39, %r48, 4;
	add.s64 	%rd40, %rd1, %rd39;
	ld.global.nc.f32 	%f50, [%rd40];
	fma.rn.f32 	%f51, %f49, %f50, %f48;
	ld.global.nc.f32 	%f52, [%rd17+352];
	ld.global.nc.u32 	%r49, [%rd18+352];
	mul.wide.s32 	%rd41, %r49, 4;
	add.s64 	%rd42, %rd1, %rd41;
	ld.global.nc.f32 	%f53, [%rd42];
	fma.rn.f32 	%f54, %f52, %f53, %f51;
	ld.global.nc.f32 	%f55, [%rd17+384];
	ld.global.nc.u32 	%r50, [%rd18+384];
	mul.wide.s32 	%rd43, %r50, 4;
	add.s64 	%rd44, %rd1, %rd43;
	ld.global.nc.f32 	%f56, [%rd44];
	fma.rn.f32 	%f57, %f55, %f56, %f54;
	ld.global.nc.f32 	%f58, [%rd17+416];
	ld.global.nc.u32 	%r51, [%rd18+416];
	mul.wide.s32 	%rd45, %r51, 4;
	add.s64 	%rd46, %rd1, %rd45;
	ld.global.nc.f32 	%f59, [%rd46];
	fma.rn.f32 	%f60, %f58, %f59, %f57;
	ld.global.nc.f32 	%f61, [%rd17+448];
	ld.global.nc.u32 	%r52, [%rd18+448];
	mul.wide.s32 	%rd47, %r52, 4;
	add.s64 	%rd48, %rd1, %rd47;
	ld.global.nc.f32 	%f62, [%rd48];
	fma.rn.f32 	%f63, %f61, %f62, %f60;
	ld.global.nc.f32 	%f64, [%rd17+480];
	ld.global.nc.u32 	%r53, [%rd18+480];
	mul.wide.s32 	%rd49, %r53, 4;
	add.s64 	%rd50, %rd1, %rd49;
	ld.global.nc.f32 	%f65, [%rd50];
	fma.rn.f32 	%f117, %f64, %f65, %f63;
	add.s32 	%r75, %r75, 128;
	add.s32 	%r73, %r73, 16;
	setp.ne.s32 	%p4, %r73, 0;
	@%p4 bra 	$L__BB3_4;
$L__BB3_5:
	setp.eq.s32 	%p5, %r8, 0;
	@%p5 bra 	$L__BB3_14;
	and.b32  	%r15, %r7, 7;
	setp.lt.u32 	%p6, %r8, 8;
	@%p6 bra 	$L__BB3_8;
	mul.wide.s32 	%rd51, %r75, 4;
	add.s64 	%rd52, %rd3, %rd51;
	ld.global.nc.f32 	%f67, [%rd52];
	add.s64 	%rd53, %rd2, %rd51;
	ld.global.nc.u32 	%r54, [%rd53];
	mul.wide.s32 	%rd54, %r54, 4;
	add.s64 	%rd55, %rd1, %rd54;
	ld.global.nc.f32 	%f68, [%rd55];
	fma.rn.f32 	%f69, %f67, %f68, %f117;
	ld.global.nc.f32 	%f70, [%rd52+32];
	ld.global.nc.u32 	%r55, [%rd53+32];
	mul.wide.s32 	%rd56, %r55, 4;
	add.s64 	%rd57, %rd1, %rd56;
	ld.global.nc.f32 	%f71, [%rd57];
	fma.rn.f32 	%f72, %f70, %f71, %f69;
	ld.global.nc.f32 	%f73, [%rd52+64];
	ld.global.nc.u32 	%r56, [%rd53+64];
	mul.wide.s32 	%rd58, %r56, 4;
	add.s64 	%rd59, %rd1, %rd58;
	ld.global.nc.f32 	%f74, [%rd59];
	fma.rn.f32 	%f75, %f73, %f74, %f72;
	ld.global.nc.f32 	%f76, [%rd52+96];
	ld.global.nc.u32 	%r57, [%rd53+96];
	mul.wide.s32 	%rd60, %r57, 4;
	add.s64 	%rd61, %rd1, %rd60;
	ld.global.nc.f32 	%f77, [%rd61];
	fma.rn.f32 	%f78, %f76, %f77, %f75;
	ld.global.nc.f32 	%f79, [%rd52+128];
	ld.global.nc.u32 	%r58, [%rd53+128];
	mul.wide.s32 	%rd62, %r58, 4;
	add.s64 	%rd63, %rd1, %rd62;
	ld.global.nc.f32 	%f80, [%rd63];
	fma.rn.f32 	%f81, %f79, %f80, %f78;
	ld.global.nc.f32 	%f82, [%rd52+160];
	ld.global.nc.u32 	%r59, [%rd53+160];
	mul.wide.s32 	%rd64, %r59, 4;
	add.s64 	%rd65, %rd1, %rd64;
	ld.global.nc.f32 	%f83, [%rd65];
	fma.rn.f32 	%f84, %f82, %f83, %f81;
	ld.global.nc.f32 	%f85, [%rd52+192];
	ld.global.nc.u32 	%r60, [%rd53+192];
	mul.wide.s32 	%rd66, %r60, 4;
	add.s64 	%rd67, %rd1, %rd66;
	ld.global.nc.f32 	%f86, [%rd67];
	fma.rn.f32 	%f87, %f85, %f86, %f84;
	ld.global.nc.f32 	%f88, [%rd52+224];
	ld.global.nc.u32 	%r61, [%rd53+224];
	mul.wide.s32 	%rd68, %r61, 4;
	add.s64 	%rd69, %rd1, %rd68;
	ld.global.nc.f32 	%f89, [%rd69];
	fma.rn.f32 	%f117, %f88, %f89, %f87;
	add.s32 	%r75, %r75, 64;
$L__BB3_8:
	setp.eq.s32 	%p7, %r15, 0;
	@%p7 bra 	$L__BB3_14;
	and.b32  	%r18, %r7, 3;
	setp.lt.u32 	%p8, %r15, 4;
	@%p8 bra 	$L__BB3_11;
	mul.wide.s32 	%rd70, %r75, 4;
	add.s64 	%rd71, %rd3, %rd70;
	ld.global.nc.f32 	%f91, [%rd71];
	add.s64 	%rd72, %rd2, %rd70;
	ld.global.nc.u32 	%r62, [%rd72];
	mul.wide.s32 	%rd73, %r62, 4;
	add.s64 	%rd74, %rd1, %rd73;
	ld.global.nc.f32 	%f92, [%rd74];
	fma.rn.f32 	%f93, %f91, %f92, %f117;
	ld.global.nc.f32 	%f94, [%rd71+32];
	ld.global.nc.u32 	%r63, [%rd72+32];
	mul.wide.s32 	%rd75, %r63, 4;
	add.s64 	%rd76, %rd1, %rd75;
	ld.global.nc.f32 	%f95, [%rd76];
	fma.rn.f32 	%f96, %f94, %f95, %f93;
	ld.global.nc.f32 	%f97, [%rd71+64];
	ld.global.nc.u32 	%r64, [%rd72+64];
	mul.wide.s32 	%rd77, %r64, 4;
	add.s64 	%rd78, %rd1, %rd77;
	ld.global.nc.f32 	%f98, [%rd78];
	fma.rn.f32 	%f99, %f97, %f98, %f96;
	ld.global.nc.f32 	%f100, [%rd71+96];
	ld.global.nc.u32 	%r65, [%rd72+96];
	mul.wide.s32 	%rd79, %r65, 4;
	add.s64 	%rd80, %rd1, %rd79;
	ld.global.nc.f32 	%f101, [%rd80];
	fma.rn.f32 	%f117, %f100, %f101, %f99;
	add.s32 	%r75, %r75, 32;
$L__BB3_11:
	setp.eq.s32 	%p9, %r18, 0;
	@%p9 bra 	$L__BB3_14;
	neg.s32 	%r78, %r18;
$L__BB3_13:
	.pragma "nounroll";
	mul.wide.s32 	%rd81, %r75, 4;
	add.s64 	%rd82, %rd2, %rd81;
	add.s64 	%rd83, %rd3, %rd81;
	ld.global.nc.f32 	%f102, [%rd83];
	ld.global.nc.u32 	%r66, [%rd82];
	mul.wide.s32 	%rd84, %r66, 4;
	add.s64 	%rd85, %rd1, %rd84;
	ld.global.nc.f32 	%f103, [%rd85];
	fma.rn.f32 	%f117, %f102, %f103, %f117;
	add.s32 	%r75, %r75, 8;
	add.s32 	%r78, %r78, 1;
	setp.ne.s32 	%p10, %r78, 0;
	@%p10 bra 	$L__BB3_13;
$L__BB3_14:
	mov.b32 	%r67, %f117;
	shfl.sync.down.b32	%r68|%p11, %r67, 4, 6175, -1;
	mov.b32 	%f104, %r68;
	add.f32 	%f105, %f117, %f104;
	mov.b32 	%r69, %f105;
	shfl.sync.down.b32	%r70|%p12, %r69, 2, 6175, -1;
	mov.b32 	%f106, %r70;
	add.f32 	%f107, %f105, %f106;
	mov.b32 	%r71, %f107;
	shfl.sync.down.b32	%r72|%p13, %r71, 1, 6175, -1;
	mov.b32 	%f108, %r72;
	add.f32 	%f14, %f107, %f108;
	setp.ne.s32 	%p14, %r2, 0;
	@%p14 bra 	$L__BB3_16;
	cvta.to.global.u64 	%rd86, %rd6;
	add.s64 	%rd88, %rd86, %rd14;
	st.global.f32 	[%rd88], %f14;
$L__BB3_16:
	ret;

}
	// .globl	_Z25My_spmv_csr_bucket_kernelIifLj16ELj16EEvT_PKS0_S2_S2_PKT0_S5_PS3_
.visible .entry _Z25My_spmv_csr_bucket_kernelIifLj16ELj16EEvT_PKS0_S2_S2_PKT0_S5_PS3_(
	.param .u32 _Z25My_spmv_csr_bucket_kernelIifLj16ELj16EEvT_PKS0_S2_S2_PKT0_S5_PS3__param_0,
	.param .u64 .ptr .align 1 _Z25My_spmv_csr_bucket_kernelIifLj16ELj16EEvT_PKS0_S2_S2_PKT0_S5_PS3__param_1,
	.param .u64 .ptr .align 1 _Z25My_spmv_csr_bucket_kernelIifLj16ELj16EEvT_PKS0_S2_S2_PKT0_S5_PS3__param_2,
	.param .u64 .ptr .align 1 _Z25My_spmv_csr_bucket_kernelIifLj16ELj16EEvT_PKS0_S2_S2_PKT0_S5_PS3__param_3,
	.param .u64 .ptr .align 1 _Z25My_spmv_csr_bucket_kernelIifLj16ELj16EEvT_PKS0_S2_S2_PKT0_S5_PS3__param_4,
	.param .u64 .ptr .align 1 _Z25My_spmv_csr_bucket_kernelIifLj16ELj16EEvT_PKS0_S2_S2_PKT0_S5_PS3__param_5,
	.param .u64 .ptr .align 1 _Z25My_spmv_csr_bucket_kernelIifLj16ELj16EEvT_PKS0_S2_S2_PKT0_S5_PS3__param_6
)
{
	.reg .pred 	%p<16>;
	.reg .b32 	%r<82>;
	.reg .b32 	%f<120>;
	.reg .b64 	%rd<89>;

	ld.param.u32 	%r26, [_Z25My_spmv_csr_bucket_kernelIifLj16ELj16EEvT_PKS0_S2_S2_PKT0_S5_PS3__param_0];
	ld.param.u64 	%rd4, [_Z25My_spmv_csr_bucket_kernelIifLj16ELj16EEvT_PKS0_S2_S2_PKT0_S5_PS3__param_1];
	ld.param.u64 	%rd5, [_Z25My_spmv_csr_bucket_kernelIifLj16ELj16EEvT_PKS0_S2_S2_PKT0_S5_PS3__param_2];
	ld.param.u64 	%rd7, [_Z25My_spmv_csr_bucket_kernelIifLj16ELj16EEvT_PKS0_S2_S2_PKT0_S5_PS3__param_3];
	ld.param.u64 	%rd8, [_Z25My_spmv_csr_bucket_kernelIifLj16ELj16EEvT_PKS0_S2_S2_PKT0_S5_PS3__param_4];
	ld.param.u64 	%rd9, [_Z25My_spmv_csr_bucket_kernelIifLj16ELj16EEvT_PKS0_S2_S2_PKT0_S5_PS3__param_5];
	ld.param.u64 	%rd6, [_Z25My_spmv_csr_bucket_kernelIifLj16ELj16EEvT_PKS0_S2_S2_PKT0_S5_PS3__param_6];
	cvta.to.global.u64 	%rd1, %rd9;
	cvta.to.global.u64 	%rd2, %rd7;
	cvta.to.global.u64 	%rd3, %rd8;
	mov.u32 	%r27, %ctaid.x;
	shl.b32 	%r28, %r27, 8;
	mov.u32 	%r29, %tid.x;
	add.s32 	%r30, %r28, %r29;
	shr.u32 	%r1, %r30, 4;
	and.b32  	%r2, %r29, 15;
	setp.ge.s32 	%p1, %r1, %r26;
	@%p1 bra 	$L__BB4_16;
	cvta.to.global.u64 	%rd10, %rd4;
	cvta.to.global.u64 	%rd11, %rd5;
	mul.wide.u32 	%rd12, %r1, 4;
	add.s64 	%rd13, %rd10, %rd12;
	ld.global.nc.u32 	%r3, [%rd13];
	mul.wide.s32 	%rd14, %r3, 4;
	add.s64 	%rd15, %rd11, %rd14;
	ld.global.nc.u32 	%r4, [%rd15];
	ld.global.nc.u32 	%r5, [%rd15+4];
	add.s32 	%r77, %r4, %r2;
	setp.ge.s32 	%p2, %r77, %r5;
	mov.f32 	%f119, 0f00000000;
	@%p2 bra 	$L__BB4_14;
	add.s32 	%r31, %r77, 16;
	max.s32 	%r32, %r5, %r31;
	not.b32 	%r33, %r4;
	add.s32 	%r34, %r32, %r33;
	sub.s32 	%r35, %r34, %r2;
	shr.u32 	%r36, %r35, 4;
	add.s32 	%r7, %r36, 1;
	and.b32  	%r8, %r7, 15;
	setp.lt.u32 	%p3, %r35, 240;
	mov.f32 	%f119, 0f00000000;
	@%p3 bra 	$L__BB4_5;
	and.b32  	%r37, %r7, 536870896;
	neg.s32 	%r75, %r37;
	mov.f32 	%f119, 0f00000000;
$L__BB4_4:
	.pragma "nounroll";
	mul.wide.s32 	%rd16, %r77, 4;
	add.s64 	%rd17, %rd3, %rd16;
	ld.global.nc.f32 	%f19, [%rd17];
	add.s64 	%rd18, %rd2, %rd16;
	ld.global.nc.u32 	%r38, [%rd18];
	mul.wide.s32 	%rd19, %r38, 4;
	add.s64 	%rd20, %rd1, %rd19;
	ld.global.nc.f32 	%f20, [%rd20];
	fma.rn.f32 	%f21, %f19, %f20, %f119;
	ld.global.nc.f32 	%f22, [%rd17+64];
	ld.global.nc.u32 	%r39, [%rd18+64];
	mul.wide.s32 	%rd21, %r39, 4;
	add.s64 	%rd22, %rd1, %rd21;
	ld.global.nc.f32 	%f23, [%rd22];
	fma.rn.f32 	%f24, %f22, %f23, %f21;
	ld.global.nc.f32 	%f25, [%rd17+128];
	ld.global.nc.u32 	%r40, [%rd18+128];
	mul.wide.s32 	%rd23, %r40, 4;
	add.s64 	%rd24, %rd1, %rd23;
	ld.global.nc.f32 	%f26, [%rd24];
	fma.rn.f32 	%f27, %f25, %f26, %f24;
	ld.global.nc.f32 	%f28, [%rd17+192];
	ld.global.nc.u32 	%r41, [%rd18+192];
	mul.wide.s32 	%rd25, %r41, 4;
	add.s64 	%rd26, %rd1, %rd25;
	ld.global.nc.f32 	%f29, [%rd26];
	fma.rn.f32 	%f30, %f28, %f29, %f27;
	ld.global.nc.f32 	%f31, [%rd17+256];
	ld.global.nc.u32 	%r42, [%rd18+256];
	mul.wide.s32 	%rd27, %r42, 4;
	add.s64 	%rd28, %rd1, %rd27;
	ld.global.nc.f32 	%f32, [%rd28];
	fma.rn.f32 	%f33, %f31, %f32, %f30;
	ld.global.nc.f32 	%f34, [%rd17+320];
	ld.global.nc.u32 	%r43, [%rd18+320];
	mul.wide.s32 	%rd29, %r43, 4;
	add.s64 	%rd30, %rd1, %rd29;
	ld.global.nc.f32 	%f35, [%rd30];
	fma.rn.f32 	%f36, %f34, %f35, %f33;
	ld.global.nc.f32 	%f37, [%rd17+384];
	ld.global.nc.u32 	%r44, [%rd18+384];
	mul.wide.s32 	%rd31, %r44, 4;
	add.s64 	%rd32, %rd1, %rd31;
	ld.global.nc.f32 	%f38, [%rd32];
	fma.rn.f32 	%f39, %f37, %f38, %f36;
	ld.global.nc.f32 	%f40, [%rd17+448];
	ld.global.nc.u32 	%r45, [%rd18+448];
	mul.wide.s32 	%rd33, %r45, 4;
	add.s64 	%rd34, %rd1, %rd33;
	ld.global.nc.f32 	%f41, [%rd34];
	fma.rn.f32 	%f42, %f40, %f41, %f39;
	ld.global.nc.f32 	%f43, [%rd17+512];
	ld.global.nc.u32 	%r46, [%rd18+512];
	mul.wide.s32 	%rd35, %r46, 4;
	add.s64 	%rd36, %rd1, %rd35;
	ld.global.nc.f32 	%f44, [%rd36];
	fma.rn.f32 	%f45, %f43, %f44, %f42;
	ld.global.nc.f32 	%f46, [%rd17+576];
	ld.global.nc.u32 	%r47, [%rd18+576];
	mul.wide.s32 	%rd37, %r47, 4;
	add.s64 	%rd38, %rd1, %rd37;
	ld.global.nc.f32 	%f47, [%rd38];
	fma.rn.f32 	%f48, %f46, %f47, %f45;
	ld.global.nc.f32 	%f49, [%rd17+640];
	ld.global.nc.u32 	%r48, [%rd18+640];
	mul.wide.s32 	%rd39, %r48, 4;
	add.s64 	%rd40, %rd1, %rd39;
	ld.global.nc.f32 	%f50, [%rd40];
	fma.rn.f32 	%f51, %f49, %f50, %f48;
	ld.global.nc.f32 	%f52, [%rd17+704];
	ld.global.nc.u32 	%r49, [%rd18+704];
	mul.wide.s32 	%rd41, %r49, 4;
	add.s64 	%rd42, %rd1, %rd41;
	ld.global.nc.f32 	%f53, [%rd42];
	fma.rn.f32 	%f54, %f52, %f53, %f51;
	ld.global.nc.f32 	%f55, [%rd17+768];
	ld.global.nc.u32 	%r50, [%rd18+768];
	mul.wide.s32 	%rd43, %r50, 4;
	add.s64 	%rd44, %rd1, %rd43;
	ld.global.nc.f32 	%f56, [%rd44];
	fma.rn.f32 	%f57, %f55, %f56, %f54;
	ld.global.nc.f32 	%f58, [%rd17+832];
	ld.global.nc.u32 	%r51, [%rd18+832];
	mul.wide.s32 	%rd45, %r51, 4;
	add.s64 	%rd46, %rd1, %rd45;
	ld.global.nc.f32 	%f59, [%rd46];
	fma.rn.f32 	%f60, %f58, %f59, %f57;
	ld.global.nc.f32 	%f61, [%rd17+896];
	ld.global.nc.u32 	%r52, [%rd18+896];
	mul.wide.s32 	%rd47, %r52, 4;
	add.s64 	%rd48, %rd1, %rd47;
	ld.global.nc.f32 	%f62, [%rd48];
	fma.rn.f32 	%f63, %f61, %f62, %f60;
	ld.global.nc.f32 	%f64, [%rd17+960];
	ld.global.nc.u32 	%r53, [%rd18+960];
	mul.wide.s32 	%rd49, %r53, 4;
	add.s64 	%rd50, %rd1, %rd49;
	ld.global.nc.f32 	%f65, [%rd50];
	fma.rn.f32 	%f119, %f64, %f65, %f63;
	add.s32 	%r77, %r77, 256;
	add.s32 	%r75, %r75, 16;
	setp.ne.s32 	%p4, %r75, 0;
	@%p4 bra 	$L__BB4_4;
$L__BB4_5:
	setp.eq.s32 	%p5, %r8, 0;
	@%p5 bra 	$L__BB4_14;
	and.b32  	%r15, %r7, 7;
	setp.lt.u32 	%p6, %r8, 8;
	@%p6 bra 	$L__BB4_8;
	mul.wide.s32 	%rd51, %r77, 4;
	add.s64 	%rd52, %rd3, %rd51;
	ld.global.nc.f32 	%f67, [%rd52];
	add.s64 	%rd53, %rd2, %rd51;
	ld.global.nc.u32 	%r54, [%rd53];
	mul.wide.s32 	%rd54, %r54, 4;
	add.s64 	%rd55, %rd1, %rd54;
	ld.global.nc.f32 	%f68, [%rd55];
	fma.rn.f32 	%f69, %f67, %f68, %f119;
	ld.global.nc.f32 	%f70, [%rd52+64];
	ld.global.nc.u32 	%r55, [%rd53+64];
	mul.wide.s32 	%rd56, %r55, 4;
	add.s64 	%rd57, %rd1, %rd56;
	ld.global.nc.f32 	%f71, [%rd57];
	fma.rn.f32 	%f72, %f70, %f71, %f69;
	ld.global.nc.f32 	%f73, [%rd52+128];
	ld.global.nc.u32 	%r56, [%rd53+128];
	mul.wide.s32 	%rd58, %r56, 4;
	add.s64 	%rd59, %rd1, %rd58;
	ld.global.nc.f32 	%f74, [%rd59];
	fma.rn.f32 	%f75, %f73, %f74, %f72;
	ld.global.nc.f32 	%f76, [%rd52+192];
	ld.global.nc.u32 	%r57, [%rd53+192];
	mul.wide.s32 	%rd60, %r57, 4;
	add.s64 	%rd61, %rd1, %rd60;
	ld.global.nc.f32 	%f77, [%rd61];
	fma.rn.f32 	%f78, %f76, %f77, %f75;
	ld.global.nc.f32 	%f79, [%rd52+256];
	ld.global.nc.u32 	%r58, [%rd53+256];
	mul.wide.s32 	%rd62, %r58, 4;
	add.s64 	%rd63, %rd1, %rd62;
	ld.global.nc.f32 	%f80, [%rd63];
	fma.rn.f32 	%f81, %f79, %f80, %f78;
	ld.global.nc.f32 	%f82, [%rd52+320];
	ld.global.nc.u32 	%r59, [%rd53+320];
	mul.wide.s32 	%rd64, %r59, 4;
	add.s64 	%rd65, %rd1, %rd64;
	ld.global.nc.f32 	%f83, [%rd65];
	fma.rn.f32 	%f84, %f82, %f83, %f81;
	ld.global.nc.f32 	%f85, [%rd52+384];
	ld.global.nc.u32 	%r60, [%rd53+384];
	mul.wide.s32 	%rd66, %r60, 4;
	add.s64 	%rd67, %rd1, %rd66;
	ld.global.nc.f32 	%f86, [%rd67];
	fma.rn.f32 	%f87, %f85, %f86, %f84;
	ld.global.nc.f32 	%f88, [%rd52+448];
	ld.global.nc.u32 	%r61, [%rd53+448];
	mul.wide.s32 	%rd68, %r61, 4;
	add.s64 	%rd69, %rd1, %rd68;
	ld.global.nc.f32 	%f89, [%rd69];
	fma.rn.f32 	%f119, %f88, %f89, %f87;
	add.s32 	%r77, %r77, 128;
$L__BB4_8:
	setp.eq.s32 	%p7, %r15, 0;
	@%p7 bra 	$L__BB4_14;
	and.b32  	%r18, %r7, 3;
	setp.lt.u32 	%p8, %r15, 4;
	@%p8 bra 	$L__BB4_11;
	mul.wide.s32 	%rd70, %r77, 4;
	add.s64 	%rd71, %rd3, %rd70;
	ld.global.nc.f32 	%f91, [%rd71];
	add.s64 	%rd72, %rd2, %rd70;
	ld.global.nc.u32 	%r62, [%rd72];
	mul.wide.s32 	%rd73, %r62, 4;
	add.s64 	%rd74, %rd1, %rd73;
	ld.global.nc.f32 	%f92, [%rd74];
	fma.rn.f32 	%f93, %f91, %f92, %f119;
	ld.global.nc.f32 	%f94, [%rd71+64];
	ld.global.nc.u32 	%r63, [%rd72+64];
	mul.wide.s32 	%rd75, %r63, 4;
	add.s64 	%rd76, %rd1, %rd75;
	ld.global.nc.f32 	%f95, [%rd76];
	fma.rn.f32 	%f96, %f94, %f95, %f93;
	ld.global.nc.f32 	%f97, [%rd71+128];
	ld.global.nc.u32 	%r64, [%rd72+128];
	mul.wide.s32 	%rd77, %r64, 4;
	add.s64 	%rd78, %rd1, %rd77;
	ld.global.nc.f32 	%f98, [%rd78];
	fma.rn.f32 	%f99, %f97, %f98, %f96;
	ld.global.nc.f32 	%f100, [%rd71+192];
	ld.global.nc.u32 	%r65, [%rd72+192];
	mul.wide.s32 	%rd79, %r65, 4;
	add.s64 	%rd80, %rd1, %rd79;
	ld.global.nc.f32 	%f101, [%rd80];
	fma.rn.f32 	%f119, %f100, %f101, %f99;
	add.s32 	%r77, %r77, 64;
$L__BB4_11:
	setp.eq.s32 	%p9, %r18, 0;
	@%p9 bra 	$L__BB4_14;
	neg.s32 	%r80, %r18;
$L__BB4_13:
	.pragma "nounroll";
	mul.wide.s32 	%rd81, %r77, 4;
	add.s64 	%rd82, %rd2, %rd81;
	add.s64 	%rd83, %rd3, %rd81;
	ld.global.nc.f32 	%f102, [%rd83];
	ld.global.nc.u32 	%r66, [%rd82];
	mul.wide.s32 	%rd84, %r66, 4;
	add.s64 	%rd85, %rd1, %rd84;
	ld.global.nc.f32 	%f103, [%rd85];
	fma.rn.f32 	%f119, %f102, %f103, %f119;
	add.s32 	%r77, %r77, 16;
	add.s32 	%r80, %r80, 1;
	setp.ne.s32 	%p10, %r80, 0;
	@%p10 bra 	$L__BB4_13;
$L__BB4_14:
	mov.b32 	%r67, %f119;
	shfl.sync.down.b32	%r68|%p11, %r67, 8, 4127, -1;
	mov.b32 	%f104, %r68;
	add.f32 	%f105, %f119, %f104;
	mov.b32 	%r69, %f105;
	shfl.sync.down.b32	%r70|%p12, %r69, 4, 4127, -1;
	mov.b32 	%f106, %r70;
	add.f32 	%f107, %f105, %f106;
	mov.b32 	%r71, %f107;
	shfl.sync.down.b32	%r72|%p13, %r71, 2, 4127, -1;
	mov.b32 	%f108, %r72;
	add.f32 	%f109, %f107, %f108;
	mov.b32 	%r73, %f109;
	shfl.sync.down.b32	%r74|%p14, %r73, 1, 4127, -1;
	mov.b32 	%f110, %r74;
	add.f32 	%f14, %f109, %f110;
	setp.ne.s32 	%p15, %r2, 0;
	@%p15 bra 	$L__BB4_16;
	cvta.to.global.u64 	%rd86, %rd6;
	add.s64 	%rd88, %rd86, %rd14;
	st.global.f32 	[%rd88], %f14;
$L__BB4_16:
	ret;

}
	// .globl	_Z25My_spmv_csr_bucket_kernelIifLj8ELj32EEvT_PKS0_S2_S2_PKT0_S5_PS3_
.visible .entry _Z25My_spmv_csr_bucket_kernelIifLj8ELj32EEvT_PKS0_S2_S2_PKT0_S5_PS3_(
	.param .u32 _Z25My_spmv_csr_bucket_kernelIifLj8ELj32EEvT_PKS0_S2_S2_PKT0_S5_PS3__param_0,
	.param .u64 .ptr .align 1 _Z25My_spmv_csr_bucket_kernelIifLj8ELj32EEvT_PKS0_S2_S2_PKT0_S5_PS3__param_1,
	.param .u64 .ptr .align 1 _Z25My_spmv_csr_bucket_kernelIifLj8ELj32EEvT_PKS0_S2_S2_PKT0_S5_PS3__param_2,
	.param .u64 .ptr .align 1 _Z25My_spmv_csr_bucket_kernelIifLj8ELj32EEvT_PKS0_S2_S2_PKT0_S5_PS3__param_3,
	.param .u64 .ptr .align 1 _Z25My_spmv_csr_bucket_kernelIifLj8ELj32EEvT_PKS0_S2_S2_PKT0_S5_PS3__param_4,
	.param .u64 .ptr .align 1 _Z25My_spmv_csr_bucket_kernelIifLj8ELj32EEvT_PKS0_S2_S2_PKT0_S5_PS3__param_5,
	.param .u64 .ptr .align 1 _Z25My_spmv_csr_bucket_kernelIifLj8ELj32EEvT_PKS0_S2_S2_PKT0_S5_PS3__param_6
)
{
	.reg .pred 	%p<17>;
	.reg .b32 	%r<84>;
	.reg .b32 	%f<122>;
	.reg .b64 	%rd<89>;

	ld.param.u32 	%r26, [_Z25My_spmv_csr_bucket_kernelIifLj8ELj32EEvT_PKS0_S2_S2_PKT0_S5_PS3__param_0];
	ld.param.u64 	%rd4, [_Z25My_spmv_csr_bucket_kernelIifLj8ELj32EEvT_PKS0_S2_S2_PKT0_S5_PS3__param_1];
	ld.param.u64 	%rd5, [_Z25My_spmv_csr_bucket_kernelIifLj8ELj32EEvT_PKS0_S2_S2_PKT0_S5_PS3__param_2];
	ld.param.u64 	%rd7, [_Z25My_spmv_csr_bucket_kernelIifLj8ELj32EEvT_PKS0_S2_S2_PKT0_S5_PS3__param_3];
	ld.param.u64 	%rd8, [_Z25My_spmv_csr_bucket_kernelIifLj8ELj32EEvT_PKS0_S2_S2_PKT0_S5_PS3__param_4];
	ld.param.u64 	%rd9, [_Z25My_spmv_csr_bucket_kernelIifLj8ELj32EEvT_PKS0_S2_S2_PKT0_S5_PS3__param_5];
	ld.param.u64 	%rd6, [_Z25My_spmv_csr_bucket_kernelIifLj8ELj32EEvT_PKS0_S2_S2_PKT0_S5_PS3__param_6];
	cvta.to.global.u64 	%rd1, %rd9;
	cvta.to.global.u64 	%rd2, %rd7;
	cvta.to.global.u64 	%rd3, %rd8;
	mov.u32 	%r27, %ctaid.x;
	shl.b32 	%r28, %r27, 8;
	mov.u32 	%r29, %tid.x;
	add.s32 	%r30, %r28, %r29;
	shr.u32 	%r1, %r30, 5;
	and.b32  	%r2, %r29, 31;
	setp.ge.s32 	%p1, %r1, %r26;
	@%p1 bra 	$L__BB5_16;
	cvta.to.global.u64 	%rd10, %rd4;
	cvta.to.global.u64 	%rd11, %rd5;
	mul.wide.u32 	%rd12, %r1, 4;
	add.s64 	%rd13, %rd10, %rd12;
	ld.global.nc.u32 	%r3, [%rd13];
	mul.wide.s32 	%rd14, %r3, 4;
	add.s64 	%rd15, %rd11, %rd14;
	ld.global.nc.u32 	%r4, [%rd15];
	ld.global.nc.u32 	%r5, [%rd15+4];
	add.s32 	%r79, %r4, %r2;
	setp.ge.s32 	%p2, %r79, %r5;
	mov.f32 	%f121, 0f00000000;
	@%p2 bra 	$L__BB5_14;
	add.s32 	%r31, %r79, 32;
	max.s32 	%r32, %r5, %r31;
	not.b32 	%r33, %r4;
	add.s32 	%r34, %r32, %r33;
	sub.s32 	%r35, %r34, %r2;
	shr.u32 	%r36, %r35, 5;
	add.s32 	%r7, %r36, 1;
	and.b32  	%r8, %r7, 15;
	setp.lt.u32 	%p3, %r35, 480;
	mov.f32 	%f121, 0f00000000;
	@%p3 bra 	$L__BB5_5;
	and.b32  	%r37, %r7, 268435440;
	neg.s32 	%r77, %r37;
	mov.f32 	%f121, 0f00000000;
$L__BB5_4:
	.pragma "nounroll";
	mul.wide.s32 	%rd16, %r79, 4;
	add.s64 	%rd17, %rd3, %rd16;
	ld.global.nc.f32 	%f19, [%rd17];
	add.s64 	%rd18, %rd2, %rd16;
	ld.global.nc.u32 	%r38, [%rd18];
	mul.wide.s32 	%rd19, %r38, 4;
	add.s64 	%rd20, %rd1, %rd19;
	ld.global.nc.f32 	%f20, [%rd20];
	fma.rn.f32 	%f21, %f19, %f20, %f121;
	ld.global.nc.f32 	%f22, [%rd17+128];
	ld.global.nc.u32 	%r39, [%rd18+128];
	mul.wide.s32 	%rd21, %r39, 4;
	add.s64 	%rd22, %rd1, %rd21;
	ld.global.nc.f32 	%f23, [%rd22];
	fma.rn.f32 	%f24, %f22, %f23, %f21;
	ld.global.nc.f32 	%f25, [%rd17+256];
	ld.global.nc.u32 	%r40, [%rd18+256];
	mul.wide.s32 	%rd23, %r40, 4;
	add.s64 	%rd24, %rd1, %rd23;
	ld.global.nc.f32 	%f26, [%rd24];
	fma.rn.f32 	%f27, %f25, %f26, %f24;
	ld.global.nc.f32 	%f28, [%rd17+384];
	ld.global.nc.u32 	%r41, [%rd18+384];
	mul.wide.s32 	%rd25, %r41, 4;
	add.s64 	%rd26, %rd1, %rd25;
	ld.global.nc.f32 	%f29, [%rd26];
	fma.rn.f32 	%f30, %f28, %f29, %f27;
	ld.global.nc.f32 	%f31, [%rd17+512];
	ld.global.nc.u32 	%r42, [%rd18+512];
	mul.wide.s32 	%rd27, %r42, 4;
	add.s64 	%rd28, %rd1, %rd27;
	ld.global.nc.f32 	%f32, [%rd28];
	fma.rn.f32 	%f33, %f31, %f32, %f30;
	ld.global.nc.f32 	%f34, [%rd17+640];
	ld.global.nc.u32 	%r43, [%rd18+640];
	mul.wide.s32 	%rd29, %r43, 4;
	add.s64 	%rd30, %rd1, %rd29;
	ld.global.nc.f32 	%f35, [%rd30];
	fma.rn.f32 	%f36, %f34, %f35, %f33;
	ld.global.nc.f32 	%f37, [%rd17+768];
	ld.global.nc.u32 	%r44, [%rd18+768];
	mul.wide.s32 	%rd31, %r44, 4;
	add.s64 	%rd32, %rd1, %rd31;
	ld.global.nc.f32 	%f38, [%rd32];
	fma.rn.f32 	%f39, %f37, %f38, %f36;
	ld.global.nc.f32 	%f40, [%rd17+896];
	ld.global.nc.u32 	%r45, [%rd18+896];
	mul.wide.s32 	%rd33, %r45, 4;
	add.s64 	%rd34, %rd1, %rd33;
	ld.global.nc.f32 	%f41, [%rd34];
	fma.rn.f32 	%f42, %f40, %f41, %f39;
	ld.global.nc.f32 	%f43, [%rd17+1024];
	ld.global.nc.u32 	%r46, [%rd18+1024];
	mul.wide.s32 	%rd35, %r46, 4;
	add.s64 	%rd36, %rd1, %rd35;
	ld.global.nc.f32 	%f44, [%rd36];
	fma.rn.f32 	%f45, %f43, %f44, %f42;
	ld.global.nc.f32 	%f46, [%rd17+1152];
	ld.global.nc.u32 	%r47, [%rd18+1152];
	mul.wide.s32 	%rd37, %r47, 4;
	add.s64 	%rd38, %rd1, %rd37;
	ld.global.nc.f32 	%f47, [%rd38];
	fma.rn.f32 	%f48, %f46, %f47, %f45;
	ld.global.nc.f32 	%f49, [%rd17+1280];
	ld.global.nc.u32 	%r48, [%rd18+1280];
	mul.wide.s32 	%rd39, %r48, 4;
	add.s64 	%rd40, %rd1, %rd39;
	ld.global.nc.f32 	%f50, [%rd40];
	fma.rn.f32 	%f51, %f49, %f50, %f48;
	ld.global.nc.f32 	%f52, [%rd17+1408];
	ld.global.nc.u32 	%r49, [%rd18+1408];
	mul.wide.s32 	%rd41, %r49, 4;
	add.s64 	%rd42, %rd1, %rd41;
	ld.global.nc.f32 	%f53, [%rd42];
	fma.rn.f32 	%f54, %f52, %f53, %f51;
	ld.global.nc.f32 	%f55, [%rd17+1536];
	ld.global.nc.u32 	%r50, [%rd18+1536];
	mul.wide.s32 	%rd43, %r50, 4;
	add.s64 	%rd44, %rd1, %rd43;
	ld.global.nc.f32 	%f56, [%rd44];
	fma.rn.f32 	%f57, %f55, %f56, %f54;
	ld.global.nc.f32 	%f58, [%rd17+1664];
	ld.global.nc.u32 	%r51, [%rd18+1664];
	mul.wide.s32 	%rd45, %r51, 4;
	add.s64 	%rd46, %rd1, %rd45;
	ld.global.nc.f32 	%f59, [%rd46];
	fma.rn.f32 	%f60, %f58, %f59, %f57;
	ld.global.nc.f32 	%f61, [%rd17+1792];
	ld.global.nc.u32 	%r52, [%rd18+1792];
	mul.wide.s32 	%rd47, %r52, 4;
	add.s64 	%rd48, %rd1, %rd47;
	ld.global.nc.f32 	%f62, [%rd48];
	fma.rn.f32 	%f63, %f61, %f62, %f60;
	ld.global.nc.f32 	%f64, [%rd17+1920];
	ld.global.nc.u32 	%r53, [%rd18+1920];
	mul.wide.s32 	%rd49, %r53, 4;
	add.s64 	%rd50, %rd1, %rd49;
	ld.global.nc.f32 	%f65, [%rd50];
	fma.rn.f32 	%f121, %f64, %f65, %f63;
	add.s32 	%r79, %r79, 512;
	add.s32 	%r77, %r77, 16;
	setp.ne.s32 	%p4, %r77, 0;
	@%p4 bra 	$L__BB5_4;
$L__BB5_5:
	setp.eq.s32 	%p5, %r8, 0;
	@%p5 bra 	$L__BB5_14;
	and.b32  	%r15, %r7, 7;
	setp.lt.u32 	%p6, %r8, 8;
	@%p6 bra 	$L__BB5_8;
	mul.wide.s32 	%rd51, %r79, 4;
	add.s64 	%rd52, %rd3, %rd51;
	ld.global.nc.f32 	%f67, [%rd52];
	add.s64 	%rd53, %rd2, %rd51;
	ld.global.nc.u32 	%r54, [%rd53];
	mul.wide.s32 	%rd54, %r54, 4;
	add.s64 	%rd55, %rd1, %rd54;
	ld.global.nc.f32 	%f68, [%rd55];
	fma.rn.f32 	%f69, %f67, %f68, %f121;
	ld.global.nc.f32 	%f70, [%rd52+128];
	ld.global.nc.u32 	%r55, [%rd53+128];
	mul.wide.s32 	%rd56, %r55, 4;
	add.s64 	%rd57, %rd1, %rd56;
	ld.global.nc.f32 	%f71, [%rd57];
	fma.rn.f32 	%f72, %f70, %f71, %f69;
	ld.global.nc.f32 	%f73, [%rd52+256];
	ld.global.nc.u32 	%r56, [%rd53+256];
	mul.wide.s32 	%rd58, %r56, 4;
	add.s64 	%rd59, %rd1, %rd58;
	ld.global.nc.f32 	%f74, [%rd59];
	fma.rn.f32 	%f75, %f73, %f74, %f72;
	ld.global.nc.f32 	%f76, [%rd52+384];
	ld.global.nc.u32 	%r57, [%rd53+384];
	mul.wide.s32 	%rd60, %r57, 4;
	add.s64 	%rd61, %rd1, %rd60;
	ld.global.nc.f32 	%f77, [%rd61];
	fma.rn.f32 	%f78, %f76, %f77, %f75;
	ld.global.nc.f32 	%f79, [%rd52+512];
	ld.global.nc.u32 	%r58, [%rd53+512];
	mul.wide.s32 	%rd62, %r58, 4;
	add.s64 	%rd63, %rd1, %rd62;
	ld.global.nc.f32 	%f80, [%rd63];
	fma.rn.f32 	%f81, %f79, %f80, %f78;
	ld.global.nc.f32 	%f82, [%rd52+640];
	ld.global.nc.u32 	%r59, [%rd53+640];
	mul.wide.s32 	%rd64, %r59, 4;
	add.s64 	%rd65, %rd1, %rd64;
	ld.global.nc.f32 	%f83, [%rd65];
	fma.rn.f32 	%f84, %f82, %f83, %f81;
	ld.global.nc.f32 	%f85, [%rd52+768];
	ld.global.nc.u32 	%r60, [%rd53+768];
	mul.wide.s32 	%rd66, %r60, 4;
	add.s64 	%rd67, %rd1, %rd66;
	ld.global.nc.f32 	%f86, [%rd67];
	fma.rn.f32 	%f87, %f85, %f86, %f84;
	ld.global.nc.f32 	%f88, [%rd52+896];
	ld.global.nc.u32 	%r61, [%rd53+896];
	mul.wide.s32 	%rd68, %r61, 4;
	add.s64 	%rd69, %rd1, %rd68;
	ld.global.nc.f32 	%f89, [%rd69];
	fma.rn.f32 	%f121, %f88, %f89, %f87;
	add.s32 	%r79, %r79, 256;
$L__BB5_8:
	setp.eq.s32 	%p7, %r15, 0;
	@%p7 bra 	$L__BB5_14;
	and.b32  	%r18, %r7, 3;
	setp.lt.u32 	%p8, %r15, 4;
	@%p8 bra 	$L__BB5_11;
	mul.wide.s32 	%rd70, %r79, 4;
	add.s64 	%rd71, %rd3, %rd70;
	ld.global.nc.f32 	%f91, [%rd71];
	add.s64 	%rd72, %rd2, %rd70;
	ld.global.nc.u32 	%r62, [%rd72];
	mul.wide.s32 	%rd73, %r62, 4;
	add.s64 	%rd74, %rd1, %rd73;
	ld.global.nc.f32 	%f92, [%rd74];
	fma.rn.f32 	%f93, %f91, %f92, %f121;
	ld.global.nc.f32 	%f94, [%rd71+128];
	ld.global.nc.u32 	%r63, [%rd72+128];
	mul.wide.s32 	%rd75, %r63, 4;
	add.s64 	%rd76, %rd1, %rd75;
	ld.global.nc.f32 	%f95, [%rd76];
	fma.rn.f32 	%f96, %f94, %f95, %f93;
	ld.global.nc.f32 	%f97, [%rd71+256];
	ld.global.nc.u32 	%r64, [%rd72+256];
	mul.wide.s32 	%rd77, %r64, 4;
	add.s64 	%rd78, %rd1, %rd77;
	ld.global.nc.f32 	%f98, [%rd78];
	fma.rn.f32 	%f99, %f97, %f98, %f96;
	ld.global.nc.f32 	%f100, [%rd71+384];
	ld.global.nc.u32 	%r65, [%rd72+384];
	mul.wide.s32 	%rd79, %r65, 4;
	add.s64 	%rd80, %rd1, %rd79;
	ld.global.nc.f32 	%f101, [%rd80];
	fma.rn.f32 	%f121, %f100, %f101, %f99;
	add.s32 	%r79, %r79, 128;
$L__BB5_11:
	setp.eq.s32 	%p9, %r18, 0;
	@%p9 bra 	$L__BB5_14;
	neg.s32 	%r82, %r18;
$L__BB5_13:
	.pragma "nounroll";
	mul.wide.s32 	%rd81, %r79, 4;
	add.s64 	%rd82, %rd2, %rd81;
	add.s64 	%rd83, %rd3, %rd81;
	ld.global.nc.f32 	%f102, [%rd83];
	ld.global.nc.u32 	%r66, [%rd82];
	mul.wide.s32 	%rd84, %r66, 4;
	add.s64 	%rd85, %rd1, %rd84;
	ld.global.nc.f32 	%f103, [%rd85];
	fma.rn.f32 	%f121, %f102, %f103, %f121;
	add.s32 	%r79, %r79, 32;
	add.s32 	%r82, %r82, 1;
	setp.ne.s32 	%p10, %r82, 0;
	@%p10 bra 	$L__BB5_13;
$L__BB5_14:
	mov.b32 	%r67, %f121;
	shfl.sync.down.b32	%r68|%p11, %r67, 16, 31, -1;
	mov.b32 	%f104, %r68;
	add.f32 	%f105, %f121, %f104;
	mov.b32 	%r69, %f105;
	shfl.sync.down.b32	%r70|%p12, %r69, 8, 31, -1;
	mov.b32 	%f106, %r70;
	add.f32 	%f107, %f105, %f106;
	mov.b32 	%r71, %f107;
	shfl.sync.down.b32	%r72|%p13, %r71, 4, 31, -1;
	mov.b32 	%f108, %r72;
	add.f32 	%f109, %f107, %f108;
	mov.b32 	%r73, %f109;
	shfl.sync.down.b32	%r74|%p14, %r73, 2, 31, -1;
	mov.b32 	%f110, %r74;
	add.f32 	%f111, %f109, %f110;
	mov.b32 	%r75, %f111;
	shfl.sync.down.b32	%r76|%p15, %r75, 1, 31, -1;
	mov.b32 	%f112, %r76;
	add.f32 	%f14, %f111, %f112;
	setp.ne.s32 	%p16, %r2, 0;
	@%p16 bra 	$L__BB5_16;
	cvta.to.global.u64 	%rd86, %rd6;
	add.s64 	%rd88, %rd86, %rd14;
	st.global.f32 	[%rd88], %f14;
$L__BB5_16:
	ret;

}
	// .globl	_Z32My_spmv_csr_block_per_row_kernelILi256EEviPKiS1_S1_PKfS3_Pf
.visible .entry _Z32My_spmv_csr_block_per_row_kernelILi256EEviPKiS1_S1_PKfS3_Pf(
	.param .u32 _Z32My_spmv_csr_block_per_row_kernelILi256EEviPKiS1_S1_PKfS3_Pf_param_0,
	.param .u64 .ptr .align 1 _Z32My_spmv_csr_block_per_row_kernelILi256EEviPKiS1_S1_PKfS3_Pf_param_1,
	.param .u64 .ptr .align 1 _Z32My_spmv_csr_block_per_row_kernelILi256EEviPKiS1_S1_PKfS3_Pf_param_2,
	.param .u64 .ptr .align 1 _Z32My_spmv_csr_block_per_row_kernelILi256EEviPKiS1_S1_PKfS3_Pf_param_3,
	.param .u64 .ptr .align 1 _Z32My_spmv_csr_block_per_row_kernelILi256EEviPKiS1_S1_PKfS3_Pf_param_4,
	.param .u64 .ptr .align 1 _Z32My_spmv_csr_block_per_row_kernelILi256EEviPKiS1_S1_PKfS3_Pf_param_5,
	.param .u64 .ptr .align 1 _Z32My_spmv_csr_block_per_row_kernelILi256EEviPKiS1_S1_PKfS3_Pf_param_6
)
{
	.reg .pred 	%p<25>;
	.reg .b32 	%r<97>;
	.reg .b32 	%f<136>;
	.reg .b64 	%rd<91>;
	// demoted variable
	.shared .align 4 .b8 _ZZ32My_spmv_csr_block_per_row_kernelILi256EEviPKiS1_S1_PKfS3_PfE9warp_sums[32];
	ld.param.u32 	%r27, [_Z32My_spmv_csr_block_per_row_kernelILi256EEviPKiS1_S1_PKfS3_Pf_param_0];
	ld.param.u64 	%rd6, [_Z32My_spmv_csr_block_per_row_kernelILi256EEviPKiS1_S1_PKfS3_Pf_param_1];
	ld.param.u64 	%rd7, [_Z32My_spmv_csr_block_per_row_kernelILi256EEviPKiS1_S1_PKfS3_Pf_param_2];
	ld.param.u64 	%rd9, [_Z32My_spmv_csr_block_per_row_kernelILi256EEviPKiS1_S1_PKfS3_Pf_param_3];
	ld.param.u64 	%rd10, [_Z32My_spmv_csr_block_per_row_kernelILi256EEviPKiS1_S1_PKfS3_Pf_param_4];
	ld.param.u64 	%rd11, [_Z32My_spmv_csr_block_per_row_kernelILi256EEviPKiS1_S1_PKfS3_Pf_param_5];
	ld.param.u64 	%rd8, [_Z32My_spmv_csr_block_per_row_kernelILi256EEviPKiS1_S1_PKfS3_Pf_param_6];
	cvta.to.global.u64 	%rd1, %rd11;
	cvta.to.global.u64 	%rd2, %rd9;
	cvta.to.global.u64 	%rd3, %rd10;
	mov.u32 	%r1, %ctaid.x;
	setp.ge.s32 	%p1, %r1, %r27;
	@%p1 bra 	$L__BB6_21;
	cvta.to.global.u64 	%rd12, %rd6;
	cvta.to.global.u64 	%rd13, %rd7;
	mul.wide.u32 	%rd14, %r1, 4;
	add.s64 	%rd15, %rd12, %rd14;
	ld.global.nc.u32 	%r2, [%rd15];
	mul.wide.s32 	%rd16, %r2, 4;
	add.s64 	%rd17, %rd13, %rd16;
	ld.global.nc.u32 	%r3, [%rd17];
	ld.global.nc.u32 	%r4, [%rd17+4];
	mov.u32 	%r5, %tid.x;
	add.s32 	%r92, %r3, %r5;
	setp.ge.s32 	%p2, %r92, %r4;
	mov.f32 	%f134, 0f00000000;
	@%p2 bra 	$L__BB6_14;
	add.s32 	%r28, %r92, 256;
	max.s32 	%r29, %r4, %r28;
	not.b32 	%r30, %r5;
	add.s32 	%r31, %r29, %r30;
	sub.s32 	%r32, %r31, %r3;
	shr.u32 	%r33, %r32, 8;
	add.s32 	%r7, %r33, 1;
	and.b32  	%r8, %r7, 15;
	setp.lt.u32 	%p3, %r32, 3840;
	mov.f32 	%f134, 0f00000000;
	@%p3 bra 	$L__BB6_5;
	and.b32  	%r34, %r7, 33554416;
	neg.s32 	%r90, %r34;
	add.s64 	%rd4, %rd3, 8192;
	add.s64 	%rd5, %rd2, 8192;
	mov.f32 	%f134, 0f00000000;
$L__BB6_4:
	.pragma "nounroll";
	mul.wide.s32 	%rd18, %r92, 4;
	add.s64 	%rd19, %rd4, %rd18;
	add.s64 	%rd20, %rd5, %rd18;
	ld.global.nc.f32 	%f22, [%rd19+-8192];
	ld.global.nc.u32 	%r35, [%rd20+-8192];
	mul.wide.s32 	%rd21, %r35, 4;
	add.s64 	%rd22, %rd1, %rd21;
	ld.global.nc.f32 	%f23, [%rd22];
	fma.rn.f32 	%f24, %f22, %f23, %f134;
	ld.global.nc.f32 	%f25, [%rd19+-7168];
	ld.global.nc.u32 	%r36, [%rd20+-7168];
	mul.wide.s32 	%rd23, %r36, 4;
	add.s64 	%rd24, %rd1, %rd23;
	ld.global.nc.f32 	%f26, [%rd24];
	fma.rn.f32 	%f27, %f25, %f26, %f24;
	ld.global.nc.f32 	%f28, [%rd19+-6144];
	ld.global.nc.u32 	%r37, [%rd20+-6144];
	mul.wide.s32 	%rd25, %r37, 4;
	add.s64 	%rd26, %rd1, %rd25;
	ld.global.nc.f32 	%f29, [%rd26];
	fma.rn.f32 	%f30, %f28, %f29, %f27;
	ld.global.nc.f32 	%f31, [%rd19+-5120];
	ld.global.nc.u32 	%r38, [%rd20+-5120];
	mul.wide.s32 	%rd27, %r38, 4;
	add.s64 	%rd28, %rd1, %rd27;
	ld.global.nc.f32 	%f32, [%rd28];
	fma.rn.f32 	%f33, %f31, %f32, %f30;
	ld.global.nc.f32 	%f34, [%rd19+-4096];
	ld.global.nc.u32 	%r39, [%rd20+-4096];
	mul.wide.s32 	%rd29, %r39, 4;
	add.s64 	%rd30, %rd1, %rd29;
	ld.global.nc.f32 	%f35, [%rd30];
	fma.rn.f32 	%f36, %f34, %f35, %f33;
	ld.global.nc.f32 	%f37, [%rd19+-3072];
	ld.global.nc.u32 	%r40, [%rd20+-3072];
	mul.wide.s32 	%rd31, %r40, 4;
	add.s64 	%rd32, %rd1, %rd31;
	ld.global.nc.f32 	%f38, [%rd32];
	fma.rn.f32 	%f39, %f37, %f38, %f36;
	ld.global.nc.f32 	%f40, [%rd19+-2048];
	ld.global.nc.u32 	%r41, [%rd20+-2048];
	mul.wide.s32 	%rd33, %r41, 4;
	add.s64 	%rd34, %rd1, %rd33;
	ld.global.nc.f32 	%f41, [%rd34];
	fma.rn.f32 	%f42, %f40, %f41, %f39;
	ld.global.nc.f32 	%f43, [%rd19+-1024];
	ld.global.nc.u32 	%r42, [%rd20+-1024];
	mul.wide.s32 	%rd35, %r42, 4;
	add.s64 	%rd36, %rd1, %rd35;
	ld.global.nc.f32 	%f44, [%rd36];
	fma.rn.f32 	%f45, %f43, %f44, %f42;
	ld.global.nc.f32 	%f46, [%rd19];
	ld.global.nc.u32 	%r43, [%rd20];
	mul.wide.s32 	%rd37, %r43, 4;
	add.s64 	%rd38, %rd1, %rd37;
	ld.global.nc.f32 	%f47, [%rd38];
	fma.rn.f32 	%f48, %f46, %f47, %f45;
	ld.global.nc.f32 	%f49, [%rd19+1024];
	ld.global.nc.u32 	%r44, [%rd20+1024];
	mul.wide.s32 	%rd39, %r44, 4;
	add.s64 	%rd40, %rd1, %rd39;
	ld.global.nc.f32 	%f50, [%rd40];
	fma.rn.f32 	%f51, %f49, %f50, %f48;
	ld.global.nc.f32 	%f52, [%rd19+2048];
	ld.global.nc.u32 	%r45, [%rd20+2048];
	mul.wide.s32 	%rd41, %r45, 4;
	add.s64 	%rd42, %rd1, %rd41;
	ld.global.nc.f32 	%f53, [%rd42];
	fma.rn.f32 	%f54, %f52, %f53, %f51;
	ld.global.nc.f32 	%f55, [%rd19+3072];
	ld.global.nc.u32 	%r46, [%rd20+3072];
	mul.wide.s32 	%rd43, %r46, 4;
	add.s64 	%rd44, %rd1, %rd43;
	ld.global.nc.f32 	%f56, [%rd44];
	fma.rn.f32 	%f57, %f55, %f56, %f54;
	ld.global.nc.f32 	%f58, [%rd19+4096];
	ld.global.nc.u32 	%r47, [%rd20+4096];
	mul.wide.s32 	%rd45, %r47, 4;
	add.s64 	%rd46, %rd1, %rd45;
	ld.global.nc.f32 	%f59, [%rd46];
	fma.rn.f32 	%f60, %f58, %f59, %f57;
	ld.global.nc.f32 	%f61, [%rd19+5120];
	ld.global.nc.u32 	%r48, [%rd20+5120];
	mul.wide.s32 	%rd47, %r48, 4;
	add.s64 	%rd48, %rd1, %rd47;
	ld.global.nc.f32 	%f62, [%rd48];
	fma.rn.f32 	%f63, %f61, %f62, %f60;
	ld.global.nc.f32 	%f64, [%rd19+6144];
	ld.global.nc.u32 	%r49, [%rd20+6144];
	mul.wide.s32 	%rd49, %r49, 4;
	add.s64 	%rd50, %rd1, %rd49;
	ld.global.nc.f32 	%f65, [%rd50];
	fma.rn.f32 	%f66, %f64, %f65, %f63;
	ld.global.nc.f32 	%f67, [%rd19+7168];
	ld.global.nc.u32 	%r50, [%rd20+7168];
	mul.wide.s32 	%rd51, %r50, 4;
	add.s64 	%rd52, %rd1, %rd51;
	ld.global.nc.f32 	%f68, [%rd52];
	fma.rn.f32 	%f134, %f67, %f68, %f66;
	add.s32 	%r92, %r92, 4096;
	add.s32 	%r90, %r90, 16;
	setp.ne.s32 	%p4, %r90, 0;
	@%p4 bra 	$L__BB6_4;
$L__BB6_5:
	setp.eq.s32 	%p5, %r8, 0;
	@%p5 bra 	$L__BB6_14;
	and.b32  	%r15, %r7, 7;
	setp.lt.u32 	%p6, %r8, 8;
	@%p6 bra 	$L__BB6_8;
	mul.wide.s32 	%rd53, %r92, 4;
	add.s64 	%rd54, %rd3, %rd53;
	ld.global.nc.f32 	%f70, [%rd54];
	add.s64 	%rd55, %rd2, %rd53;
	ld.global.nc.u32 	%r51, [%rd55];
	mul.wide.s32 	%rd56, %r51, 4;
	add.s64 	%rd57, %rd1, %rd56;
	ld.global.nc.f32 	%f71, [%rd57];
	fma.rn.f32 	%f72, %f70, %f71, %f134;
	ld.global.nc.f32 	%f73, [%rd54+1024];
	ld.global.nc.u32 	%r52, [%rd55+1024];
	mul.wide.s32 	%rd58, %r52, 4;
	add.s64 	%rd59, %rd1, %rd58;
	ld.global.nc.f32 	%f74, [%rd59];
	fma.rn.f32 	%f75, %f73, %f74, %f72;
	ld.global.nc.f32 	%f76, [%rd54+2048];
	ld.global.nc.u32 	%r53, [%rd55+2048];
	mul.wide.s32 	%rd60, %r53, 4;
	add.s64 	%rd61, %rd1, %rd60;
	ld.global.nc.f32 	%f77, [%rd61];
	fma.rn.f32 	%f78, %f76, %f77, %f75;
	ld.global.nc.f32 	%f79, [%rd54+3072];
	ld.global.nc.u32 	%r54, [%rd55+3072];
	mul.wide.s32 	%rd62, %r54, 4;
	add.s64 	%rd63, %rd1, %rd62;
	ld.global.nc.f32 	%f80, [%rd63];
	fma.rn.f32 	%f81, %f79, %f80, %f78;
	ld.global.nc.f32 	%f82, [%rd54+4096];
	ld.global.nc.u32 	%r55, [%rd55+4096];
	mul.wide.s32 	%rd64, %r55, 4;
	add.s64 	%rd65, %rd1, %rd64;
	ld.global.nc.f32 	%f83, [%rd65];
	fma.rn.f32 	%f84, %f82, %f83, %f81;
	ld.global.nc.f32 	%f85, [%rd54+5120];
	ld.global.nc.u32 	%r56, [%rd55+5120];
	mul.wide.s32 	%rd66, %r56, 4;
	add.s64 	%rd67, %rd1, %rd66;
	ld.global.nc.f32 	%f86, [%rd67];
	fma.rn.f32 	%f87, %f85, %f86, %f84;
	ld.global.nc.f32 	%f88, [%rd54+6144];
	ld.global.nc.u32 	%r57, [%rd55+6144];
	mul.wide.s32 	%rd68, %r57, 4;
	add.s64 	%rd69, %rd1, %rd68;
	ld.global.nc.f32 	%f89, [%rd69];
	fma.rn.f32 	%f90, %f88, %f89, %f87;
	ld.global.nc.f32 	%f91, [%rd54+7168];
	ld.global.nc.u32 	%r58, [%rd55+7168];
	mul.wide.s32 	%rd70, %r58, 4;
	add.s64 	%rd71, %rd1, %rd70;
	ld.global.nc.f32 	%f92, [%rd71];
	fma.rn.f32 	%f134, %f91, %f92, %f90;
	add.s32 	%r92, %r92, 2048;
$L__BB6_8:
	setp.eq.s32 	%p7, %r15, 0;
	@%p7 bra 	$L__BB6_14;
	and.b32  	%r18, %r7, 3;
	setp.lt.u32 	%p8, %r15, 4;
	@%p8 bra 	$L__BB6_11;
	mul.wide.s32 	%rd72, %r92, 4;
	add.s64 	%rd73, %rd3, %rd72;
	ld.global.nc.f32 	%f94, [%rd73];
	add.s64 	%rd74, %rd2, %rd72;
	ld.global.nc.u32 	%r59, [%rd74];
	mul.wide.s32 	%rd75, %r59, 4;
	add.s64 	%rd76, %rd1, %rd75;
	ld.global.nc.f32 	%f95, [%rd76];
	fma.rn.f32 	%f96, %f94, %f95, %f134;
	ld.global.nc.f32 	%f97, [%rd73+1024];
	ld.global.nc.u32 	%r60, [%rd74+1024];
	mul.wide.s32 	%rd77, %r60, 4;
	add.s64 	%rd78, %rd1, %rd77;
	ld.global.nc.f32 	%f98, [%rd78];
	fma.rn.f32 	%f99, %f97, %f98, %f96;
	ld.global.nc.f32 	%f100, [%rd73+2048];
	ld.global.nc.u32 	%r61, [%rd74+2048];
	mul.wide.s32 	%rd79, %r61, 4;
	add.s64 	%rd80, %rd1, %rd79;
	ld.global.nc.f32 	%f101, [%rd80];
	fma.rn.f32 	%f102, %f100, %f101, %f99;
	ld.global.nc.f32 	%f103, [%rd73+3072];
	ld.global.nc.u32 	%r62, [%rd74+3072];
	mul.wide.s32 	%rd81, %r62, 4;
	add.s64 	%rd82, %rd1, %rd81;
	ld.global.nc.f32 	%f104, [%rd82];
	fma.rn.f32 	%f134, %f103, %f104, %f102;
	add.s32 	%r92, %r92, 1024;
$L__BB6_11:
	setp.eq.s32 	%p9, %r18, 0;
	@%p9 bra 	$L__BB6_14;
	neg.s32 	%r95, %r18;
$L__BB6_13:
	.pragma "nounroll";
	mul.wide.s32 	%rd83, %r92, 4;
	add.s64 	%rd84, %rd2, %rd83;
	add.s64 	%rd85, %rd3, %rd83;
	ld.global.nc.f32 	%f105, [%rd85];
	ld.global.nc.u32 	%r63, [%rd84];
	mul.wide.s32 	%rd86, %r63, 4;
	add.s64 	%rd87, %rd1, %rd86;
	ld.global.nc.f32 	%f106, [%rd87];
	fma.rn.f32 	%f134, %f105, %f106, %f134;
	add.s32 	%r92, %r92, 256;
	add.s32 	%r95, %r95, 1;
	setp.ne.s32 	%p10, %r95, 0;
	@%p10 bra 	$L__BB6_13;
$L__BB6_14:
	and.b32  	%r26, %r5, 31;
	mov.b32 	%r64, %f134;
	shfl.sync.down.b32	%r65|%p11, %r64, 16, 31, -1;
	mov.b32 	%f107, %r65;
	add.f32 	%f108, %f134, %f107;
	mov.b32 	%r66, %f108;
	shfl.sync.down.b32	%r67|%p12, %r66, 8, 31, -1;
	mov.b32 	%f109, %r67;
	add.f32 	%f110, %f108, %f109;
	mov.b32 	%r68, %f110;
	shfl.sync.down.b32	%r69|%p13, %r68, 4, 31, -1;
	mov.b32 	%f111, %r69;
	add.f32 	%f112, %f110, %f111;
	mov.b32 	%r70, %f112;
	shfl.sync.down.b32	%r71|%p14, %r70, 2, 31, -1;
	mov.b32 	%f113, %r71;
	add.f32 	%f114, %f112, %f113;
	mov.b32 	%r72, %f114;
	shfl.sync.down.b32	%r73|%p15, %r72, 1, 31, -1;
	mov.b32 	%f115, %r73;
	add.f32 	%f14, %f114, %f115;
	setp.ne.s32 	%p16, %r26, 0;
	@%p16 bra 	$L__BB6_16;
	shr.u32 	%r74, %r5, 3;
	mov.u32 	%r75, _ZZ32My_spmv_csr_block_per_row_kernelILi256EEviPKiS1_S1_PKfS3_PfE9warp_sums;
	add.s32 	%r76, %r75, %r74;
	st.shared.f32 	[%r76], %f14;
$L__BB6_16:
	bar.sync 	0;
	setp.gt.u32 	%p17, %r5, 31;
	@%p17 bra 	$L__BB6_21;
	setp.gt.u32 	%p18, %r26, 7;
	mov.f32 	%f135, 0f00000000;
	@%p18 bra 	$L__BB6_19;
	shl.b32 	%r77, %r26, 2;
	mov.u32 	%r78, _ZZ32My_spmv_csr_block_per_row_kernelILi256EEviPKiS1_S1_PKfS3_PfE9warp_sums;
	add.s32 	%r79, %r78, %r77;
	ld.shared.f32 	%f135, [%r79];
$L__BB6_19:
	setp.ne.s32 	%p19, %r26, 0;
	mov.b32 	%r80, %f135;
	shfl.sync.down.b32	%r81|%p20, %r80, 16, 31, -1;
	mov.b32 	%f117, %r81;
	add.f32 	%f118, %f135, %f117;
	mov.b32 	%r82, %f118;
	shfl.sync.down.b32	%r83|%p21, %r82, 8, 31, -1;
	mov.b32 	%f119, %r83;
	add.f32 	%f120, %f118, %f119;
	mov.b32 	%r84, %f120;
	shfl.sync.down.b32	%r85|%p22, %r84, 4, 31, -1;
	mov.b32 	%f121, %r85;
	add.f32 	%f122, %f120, %f121;
	mov.b32 	%r86, %f122;
	shfl.sync.down.b32	%r87|%p23, %r86, 2, 31, -1;
	mov.b32 	%f123, %r87;
	add.f32 	%f124, %f122, %f123;
	mov.b32 	%r88, %f124;
	shfl.sync.down.b32	%r89|%p24, %r88, 1, 31, -1;
	mov.b32 	%f125, %r89;
	add.f32 	%f17, %f124, %f125;
	@%p19 bra 	$L__BB6_21;
	cvta.to.global.u64 	%rd88, %rd8;
	add.s64 	%rd90, %rd88, %rd16;
	st.global.f32 	[%rd90], %f17;
$L__BB6_21:
	ret;

}


// ===== COMPILED SASS (sm_100) =====

	.target	sm_100

	.elftype	@"ET_EXEC"


//--------------------- .note.nv.tkinfo           --------------------------
	.section	.note.nv.tkinfo,"",@"SHT_NOTE"
	.sectionflags	@"SHF_NOTE_NV_TKINFO"
	.tkinfo
        /*0018*/ 	.word	0x00000002
        /*0030*/ 	.string	""
        /*0030*/ 	.string	"ptxas"
        /*0030*/ 	.string	"Cuda compilation tools, release 13.0, V13.0.88"
        /*0030*/ 	.string	"Build cuda_13.0.r13.0/compiler.36424714_0"
        /*0030*/ 	.string	"-arch sm_100 -m 64 "



//--------------------- .note.nv.cuinfo           --------------------------
	.section	.note.nv.cuinfo,"",@"SHT_NOTE"
	.sectionflags	@"SHF_NOTE_NV_CUINFO"
        /*0018*/ 	.short	0x0002
        /*001a*/ 	.short	0x0064
        /*001c*/ 	.short	0x0082
	.zero		2


//--------------------- .nv.info                  --------------------------
	.section	.nv.info,"",@"SHT_CUDA_INFO"
	.align	4


	//----- nvinfo : EIATTR_REGCOUNT
	.align		4
        /*0000*/ 	.byte	0x04, 0x2f
        /*0002*/ 	.short	(.L_1 - .L_0)
	.align		4
.L_0:
        /*0004*/ 	.word	index@(_Z25My_spmv_csr_bucket_kernelIifLj256ELj1EEvT_PKS0_S2_S2_PKT0_S5_PS3_)
        /*0008*/ 	.word	0x00000020


	//----- nvinfo : EIATTR_FRAME_SIZE
	.align		4
.L_1:
        /*000c*/ 	.byte	0x04, 0x11
        /*000e*/ 	.short	(.L_3 - .L_2)
	.align		4
.L_2:
        /*0010*/ 	.word	index@(_Z25My_spmv_csr_bucket_kernelIifLj256ELj1EEvT_PKS0_S2_S2_PKT0_S5_PS3_)
        /*0014*/ 	.word	0x00000000


	//----- nvinfo : EIATTR_REGCOUNT
	.align		4
.L_3:
        /*0018*/ 	.byte	0x04, 0x2f
        /*001a*/ 	.short	(.L_5 - .L_4)
	.align		4
.L_4:
        /*001c*/ 	.word	index@(_Z25My_spmv_csr_bucket_kernelIifLj128ELj2EEvT_PKS0_S2_S2_PKT0_S5_PS3_)
        /*0020*/ 	.word	0x00000020


	//----- nvinfo : EIATTR_FRAME_SIZE
	.align		4
.L_5:
        /*0024*/ 	.byte	0x04, 0x11
        /*0026*/ 	.short	(.L_7 - .L_6)
	.align		4
.L_6:
        /*0028*/ 	.word	index@(_Z25My_spmv_csr_bucket_kernelIifLj128ELj2EEvT_PKS0_S2_S2_PKT0_S5_PS3_)
        /*002c*/ 	.word	0x00000000


	//----- nvinfo : EIATTR_REGCOUNT
	.align		4
.L_7:
        /*0030*/ 	.byte	0x04, 0x2f
        /*0032*/ 	.short	(.L_9 - .L_8)
	.align		4
.L_8:
        /*0034*/ 	.word	index@(_Z25My_spmv_csr_bucket_kernelIifLj64ELj4EEvT_PKS0_S2_S2_PKT0_S5_PS3_)
        /*0038*/ 	.word	0x00000020


	//----- nvinfo : EIATTR_FRAME_SIZE
	.align		4
.L_9:
        /*003c*/ 	.byte	0x04, 0x11
        /*003e*/ 	.short	(.L_11 - .L_10)
	.align		4
.L_10:
        /*0040*/ 	.word	index@(_Z25My_spmv_csr_bucket_kernelIifLj64ELj4EEvT_PKS0_S2_S2_PKT0_S5_PS3_)
        /*0044*/ 	.word	0x00000000


	//----- nvinfo : EIATTR_REGCOUNT
	.align		4
.L_11:
        /*0048*/ 	.byte	0x04, 0x2f
        /*004a*/ 	.short	(.L_13 - .L_12)
	.align		4
.L_12:
        /*004c*/ 	.word	index@(_Z25My_spmv_csr_bucket_kernelIifLj32ELj8EEvT_PKS0_S2_S2_PKT0_S5_PS3_)
        /*0050*/ 	.word	0x00000020


	//----- nvinfo : EIATTR_FRAME_SIZE
	.align		4
.L_13:
        /*0054*/ 	.byte	0x04, 0x11
        /*0056*/ 	.short	(.L_15 - .L_14)
	.align		4
.L_14:
        /*0058*/ 	.word	index@(_Z25My_spmv_csr_bucket_kernelIifLj32ELj8EEvT_PKS0_S2_S2_PKT0_S5_PS3_)
        /*005c*/ 	.word	0x00000000


	//----- nvinfo : EIATTR_REGCOUNT
	.align		4
.L_15:
        /*0060*/ 	.byte	0x04, 0x2f
        /*0062*/ 	.short	(.L_17 - .L_16)
	.align		4
.L_16:
        /*0064*/ 	.word	index@(_Z25My_spmv_csr_bucket_kernelIifLj16ELj16EEvT_PKS0_S2_S2_PKT0_S5_PS3_)
        /*0068*/ 	.word	0x00000020


	//----- nvinfo : EIATTR_FRAME_SIZE
	.align		4
.L_17:
        /*006c*/ 	.byte	0x04, 0x11
        /*006e*/ 	.short	(.L_19 - .L_18)
	.align		4
.L_18:
        /*0070*/ 	.word	index@(_Z25My_spmv_csr_bucket_kernelIifLj16ELj16EEvT_PKS0_S2_S2_PKT0_S5_PS3_)
        /*0074*/ 	.word	0x00000000


	//----- nvinfo : EIATTR_REGCOUNT
	.align		4
.L_19:
        /*0078*/ 	.byte	0x04, 0x2f
        /*007a*/ 	.short	(.L_21 - .L_20)
	.align		4
.L_20:
        /*007c*/ 	.word	index@(_Z25My_spmv_csr_bucket_kernelIifLj8ELj32EEvT_PKS0_S2_S2_PKT0_S5_PS3_)
        /*0080*/ 	.word	0x00000020


	//----- nvinfo : EIATTR_FRAME_SIZE
	.align		4
.L_21:
        /*0084*/ 	.byte	0x04, 0x11
        /*0086*/ 	.short	(.L_23 - .L_22)
	.align		4
.L_22:
        /*0088*/ 	.word	index@(_Z25My_spmv_csr_bucket_kernelIifLj8ELj32EEvT_PKS0_S2_S2_PKT0_S5_PS3_)
        /*008c*/ 	.word	0x00000000


	//----- nvinfo : EIATTR_REGCOUNT
	.align		4
.L_23:
        /*0090*/ 	.byte	0x04, 0x2f
        /*0092*/ 	.short	(.L_25 - .L_24)
	.align		4
.L_24:
        /*0094*/ 	.word	index@(_Z32My_spmv_csr_block_per_row_kernelILi256EEviPKiS1_S1_PKfS3_Pf)
        /*0098*/ 	.word	0x00000020


	//----- nvinfo : EIATTR_FRAME_SIZE
	.align		4
.L_25:
        /*009c*/ 	.byte	0x04, 0x11
        /*009e*/ 	.short	(.L_27 - .L_26)
	.align		4
.L_26:
        /*00a0*/ 	.word	index@(_Z32My_spmv_csr_block_per_row_kernelILi256EEviPKiS1_S1_PKfS3_Pf)
        /*00a4*/ 	.word	0x00000000


	//----- nvinfo : EIATTR_MIN_STACK_SIZE
	.align		4
.L_27:
        /*00a8*/ 	.byte	0x04, 0x12
        /*00aa*/ 	.short	(.L_29 - .L_28)
	.align		4
.L_28:
        /*00ac*/ 	.word	index@(_Z32My_spmv_csr_block_per_row_kernelILi256EEviPKiS1_S1_PKfS3_Pf)
        /*00b0*/ 	.word	0x00000000


	//----- nvinfo : EIATTR_MIN_STACK_SIZE
	.align		4
.L_29:
        /*00b4*/ 	.byte	0x04, 0x12
        /*00b6*/ 	.short	(.L_31 - .L_30)
	.align		4
.L_30:
        /*00b8*/ 	.word	index@(_Z25My_spmv_csr_bucket_kernelIifLj8ELj32EEvT_PKS0_S2_S2_PKT0_S5_PS3_)
        /*00bc*/ 	.word	0x00000000


	//----- nvinfo : EIATTR_MIN_STACK_SIZE
	.align		4
.L_31:
        /*00c0*/ 	.byte	0x04, 0x12
        /*00c2*/ 	.short	(.L_33 - .L_32)
	.align		4
.L_32:
        /*00c4*/ 	.word	index@(_Z25My_spmv_csr_bucket_kernelIifLj16ELj16EEvT_PKS0_S2_S2_PKT0_S5_PS3_)
        /*00c8*/ 	.word	0x00000000


	//----- nvinfo : EIATTR_MIN_STACK_SIZE
	.align		4
.L_33:
        /*00cc*/ 	.byte	0x04, 0x12
        /*00ce*/ 	.short	(.L_35 - .L_34)
	.align		4
.L_34:
        /*00d0*/ 	.word	index@(_Z25My_spmv_csr_bucket_kernelIifLj32ELj8EEvT_PKS0_S2_S2_PKT0_S5_PS3_)
        /*00d4*/ 	.word	0x00000000


	//----- nvinfo : EIATTR_MIN_STACK_SIZE
	.align		4
.L_35:
        /*00d8*/ 	.byte	0x04, 0x12
        /*00da*/ 	.short	(.L_37 - .L_36)
	.align		4
.L_36:
        /*00dc*/ 	.word	index@(_Z25My_spmv_csr_bucket_kernelIifLj64ELj4EEvT_PKS0_S2_S2_PKT0_S5_PS3_)
        /*00e0*/ 	.word	0x00000000


	//----- nvinfo : EIATTR_MIN_STACK_SIZE
	.align		4
.L_37:
        /*00e4*/ 	.byte	0x04, 0x12
        /*00e6*/ 	.short	(.L_39 - .L_38)
	.align		4
.L_38:
        /*00e8*/ 	.word	index@(_Z25My_spmv_csr_bucket_kernelIifLj128ELj2EEvT_PKS0_S2_S2_PKT0_S5_PS3_)
        /*00ec*/ 	.word	0x00000000


	//----- nvinfo : EIATTR_MIN_STACK_SIZE
	.align		4
.L_39:
        /*00f0*/ 	.byte	0x04, 0x12
        /*00f2*/ 	.short	(.L_41 - .L_40)
	.align		4
.L_40:
        /*00f4*/ 	.word	index@(_Z25My_spmv_csr_bucket_kernelIifLj256ELj1EEvT_PKS0_S2_S2_PKT0_S5_PS3_)
        /*00f8*/ 	.word	0x00000000
.L_41:


//--------------------- .nv.compat                --------------------------
	.section	.nv.compat,"",@"SHT_CUDA_COMPAT_INFO"
	.align	4
        /*0000*/ 	.byte	0x02, 0x09, 0x00, 0x00, 0x02, 0x02, 0x01, 0x00, 0x02, 0x05, 0x05, 0x00, 0x03, 0x07, 0x01, 0x01
        /*0010*/ 	.byte	0x02, 0x03, 0x00, 0x00, 0x02, 0x06, 0x01, 0x00, 0x04, 0x0b, 0x08, 0x00, 0x09, 0x00, 0x00, 0x00
        /*0020*/ 	.byte	0x00, 0x00, 0x00, 0x00


//--------------------- .nv.info._Z32My_spmv_csr_block_per_row_kernelILi256EEviPKiS1_S1_PKfS3_Pf --------------------------
	.section	.nv.info._Z32My_spmv_csr_block_per_row_kernelILi256EEviPKiS1_S1_PKfS3_Pf,"",@"SHT_CUDA_INFO"
	.sectionflags	@""
	.align	4


	//----- nvinfo : EIATTR_CUDA_API_VERSION
	.align		4
        /*0000*/ 	.byte	0x04, 0x37
        /*0002*/ 	.short	(.L_43 - .L_42)
.L_42:
        /*0004*/ 	.word	0x00000082


	//----- nvinfo : EIATTR_KPARAM_INFO
	.align		4
.L_43:
        /*0008*/ 	.byte	0x04, 0x17
        /*000a*/ 	.short	(.L_45 - .L_44)
.L_44:
        /*000c*/ 	.word	0x00000000
        /*0010*/ 	.short	0x0006
        /*0012*/ 	.short	0x0030
        /*0014*/ 	.byte	0x00, 0xf5, 0x21, 0x00


	//----- nvinfo : EIATTR_KPARAM_INFO
	.align		4
.L_45:
        /*0018*/ 	.byte	0x04, 0x17
        /*001a*/ 	.short	(.L_47 - .L_46)
.L_46:
        /*001c*/ 	.word	0x00000000
        /*0020*/ 	.short	0x0005
        /*0022*/ 	.short	0x0028
        /*0024*/ 	.byte	0x00, 0xf5, 0x21, 0x00


	//----- nvinfo : EIATTR_KPARAM_INFO
	.align		4
.L_47:
        /*0028*/ 	.byte	0x04, 0x17
        /*002a*/ 	.short	(.L_49 - .L_48)
.L_48:
        /*002c*/ 	.word	0x00000000
        /*0030*/ 	.short	0x0004
        /*0032*/ 	.short	0x0020
        /*0034*/ 	.byte	0x00, 0xf5, 0x21, 0x00


	//----- nvinfo : EIATTR_KPARAM_INFO
	.align		4
.L_49:
        /*0038*/ 	.byte	0x04, 0x17
        /*003a*/ 	.short	(.L_51 - .L_50)
.L_50:
        /*003c*/ 	.word	0x00000000
        /*0040*/ 	.short	0x0003
        /*0042*/ 	.short	0x0018
        /*0044*/ 	.byte	0x00, 0xf5, 0x21, 0x00


	//----- nvinfo : EIATTR_KPARAM_INFO
	.align		4
.L_51:
        /*0048*/ 	.byte	0x04, 0x17
        /*004a*/ 	.short	(.L_53 - .L_52)
.L_52:
        /*004c*/ 	.word	0x00000000
        /*0050*/ 	.short	0x0002
        /*0052*/ 	.short	0x0010
        /*0054*/ 	.byte	0x00, 0xf5, 0x21, 0x00


	//----- nvinfo : EIATTR_KPARAM_INFO
	.align		4
.L_53:
        /*0058*/ 	.byte	0x04, 0x17
        /*005a*/ 	.short	(.L_55 - .L_54)
.L_54:
        /*005c*/ 	.word	0x00000000
        /*0060*/ 	.short	0x0001
        /*0062*/ 	.short	0x0008
        /*0064*/ 	.byte	0x00, 0xf5, 0x21, 0x00


	//----- nvinfo : EIATTR_KPARAM_INFO
	.align		4
.L_55:
        /*0068*/ 	.byte	0x04, 0x17
        /*006a*/ 	.short	(.L_57 - .L_56)
.L_56:
        /*006c*/ 	.word	0x00000000
        /*0070*/ 	.short	0x0000
        /*0072*/ 	.short	0x0000
        /*0074*/ 	.byte	0x00, 0xf0, 0x11, 0x00


	//----- nvinfo : EIATTR_SPARSE_MMA_MASK
	.align		4
.L_57:
        /*0078*/ 	.byte	0x03, 0x50
        /*007a*/ 	.short	0x0000


	//----- nvinfo : EIATTR_MAXREG_COUNT
	.align		4
        /*007c*/ 	.byte	0x03, 0x1b
        /*007e*/ 	.short	0x00ff


	//----- nvinfo : EIATTR_NUM_BARRIERS
	.align		4
        /*0080*/ 	.byte	0x02, 0x4c
        /*0082*/ 	.byte	0x01
	.zero		1


	//----- nvinfo : EIATTR_MERCURY_ISA_VERSION
	.align		4
        /*0084*/ 	.byte	0x03, 0x5f
        /*0086*/ 	.short	0x0101


	//----- nvinfo : EIATTR_COOP_GROUP_MASK_REGIDS
	.align		4
        /*0088*/ 	.byte	0x04, 0x29
        /*008a*/ 	.short	(.L_59 - .L_58)


	//   ....[0]....
.L_58:
        /*008c*/ 	.word	0xffffffff


	//   ....[1]....
        /*0090*/ 	.word	0xffffffff


	//   ....[2]....
        /*0094*/ 	.word	0xffffffff


	//   ....[3]....
        /*0098*/ 	.word	0xffffffff


	//   ....[4]....
        /*009c*/ 	.word	0xffffffff


	//   ....[5]....
        /*00a0*/ 	.word	0xffffffff


	//   ....[6]....
        /*00a4*/ 	.word	0xffffffff


	//   ....[7]....
        /*00a8*/ 	.word	0xffffffff


	//   ....[8]....
        /*00ac*/ 	.word	0xffffffff


	//   ....[9]....
        /*00b0*/ 	.word	0xffffffff


	//----- nvinfo : EIATTR_COOP_GROUP_INSTR_OFFSETS
	.align		4
.L_59:
        /*00b4*/ 	.byte	0x04, 0x28
        /*00b6*/ 	.short	(.L_61 - .L_60)


	//   ....[0]....
.L_60:
        /*00b8*/ 	.word	0x00000e50


	//   ....[1]....
        /*00bc*/ 	.word	0x00000e80


	//   ....[2]....
        /*00c0*/ 	.word	0x00000eb0


	//   ....[3]....
        /*00c4*/ 	.word	0x00000ef0


	//   ....[4]....
        /*00c8*/ 	.word	0x00000f30


	//   ....[5]....
        /*00cc*/ 	.word	0x00001000


	//   ....[6]....
        /*00d0*/ 	.word	0x00001020


	//   ....[7]....
        /*00d4*/ 	.word	0x00001040


	//   ....[8]....
        /*00d8*/ 	.word	0x00001060


	//   ....[9]....
        /*00dc*/ 	.word	0x00001080


	//----- nvinfo : EIATTR_VRC_CTA_INIT_COUNT
	.align		4
.L_61:
        /*00e0*/ 	.byte	0x02, 0x4a
	.zero		1
	.zero		1


	//----- nvinfo : EIATTR_EXIT_INSTR_OFFSETS
	.align		4
        /*00e4*/ 	.byte	0x04, 0x1c
        /*00e6*/ 	.short	(.L_63 - .L_62)


	//   ....[0]....
.L_62:
        /*00e8*/ 	.word	0x00000040


	//   ....[1]....
        /*00ec*/ 	.word	0x00000f70


	//   ....[2]....
        /*00f0*/ 	.word	0x00001090


	//   ....[3]....
        /*00f4*/ 	.word	0x000010e0


	//----- nvinfo : EIATTR_CRS_STACK_SIZE
	.align		4
.L_63:
        /*00f8*/ 	.byte	0x04, 0x1e
        /*00fa*/ 	.short	(.L_65 - .L_64)
.L_64:
        /*00fc*/ 	.word	0x00000000


	//----- nvinfo : EIATTR_CBANK_PARAM_SIZE
	.align		4
.L_65:
        /*0100*/ 	.byte	0x03, 0x19
        /*0102*/ 	.short	0x0038


	//----- nvinfo : EIATTR_PARAM_CBANK
	.align		4
        /*0104*/ 	.byte	0x04, 0x0a
        /*0106*/ 	.short	(.L_67 - .L_66)
	.align		4
.L_66:
        /*0108*/ 	.word	index@(.nv.constant0._Z32My_spmv_csr_block_per_row_kernelILi256EEviPKiS1_S1_PKfS3_Pf)
        /*010c*/ 	.short	0x0380
        /*010e*/ 	.short	0x0038


	//----- nvinfo : EIATTR_SW_WAR
	.align		4
.L_67:
        /*0110*/ 	.byte	0x04, 0x36
        /*0112*/ 	.short	(.L_69 - .L_68)
.L_68:
        /*0114*/ 	.word	0x00000008
.L_69:


//--------------------- .nv.info._Z25My_spmv_csr_bucket_kernelIifLj8ELj32EEvT_PKS0_S2_S2_PKT0_S5_PS3_ --------------------------
	.section	.nv.info._Z25My_spmv_csr_bucket_kernelIifLj8ELj32EEvT_PKS0_S2_S2_PKT0_S5_PS3_,"",@"SHT_CUDA_INFO"
	.sectionflags	@""
	.align	4


	//----- nvinfo : EIATTR_CUDA_API_VERSION
	.align		4
        /*0000*/ 	.byte	0x04, 0x37
        /*0002*/ 	.short	(.L_71 - .L_70)
.L_70:
        /*0004*/ 	.word	0x00000082


	//----- nvinfo : EIATTR_KPARAM_INFO
	.align		4
.L_71:
        /*0008*/ 	.byte	0x04, 0x17
        /*000a*/ 	.short	(.L_73 - .L_72)
.L_72:
        /*000c*/ 	.word	0x00000000
        /*0010*/ 	.short	0x0006
        /*0012*/ 	.short	0x0030
        /*0014*/ 	.byte	0x00, 0xf5, 0x21, 0x00


	//----- nvinfo : EIATTR_KPARAM_INFO
	.align		4
.L_73:
        /*0018*/ 	.byte	0x04, 0x17
        /*001a*/ 	.short	(.L_75 - .L_74)
.L_74:
        /*001c*/ 	.word	0x00000000
        /*0020*/ 	.short	0x0005
        /*0022*/ 	.short	0x0028
        /*0024*/ 	.byte	0x00, 0xf5, 0x21, 0x00


	//----- nvinfo : EIATTR_KPARAM_INFO
	.align		4
.L_75:
        /*0028*/ 	.byte	0x04, 0x17
        /*002a*/ 	.short	(.L_77 - .L_76)
.L_76:
        /*002c*/ 	.word	0x00000000
        /*0030*/ 	.short	0x0004
        /*0032*/ 	.short	0x0020
        /*0034*/ 	.byte	0x00, 0xf5, 0x21, 0x00


	//----- nvinfo : EIATTR_KPARAM_INFO
	.align		4
.L_77:
        /*0038*/ 	.byte	0x04, 0x17
        /*003a*/ 	.short	(.L_79 - .L_78)
.L_78:
        /*003c*/ 	.word	0x00000000
        /*0040*/ 	.short	0x0003
        /*0042*/ 	.short	0x0018
        /*0044*/ 	.byte	0x00, 0xf5, 0x21, 0x00


	//----- nvinfo : EIATTR_KPARAM_INFO
	.align		4
.L_79:
        /*0048*/ 	.byte	0x04, 0x17
        /*004a*/ 	.short	(.L_81 - .L_80)
.L_80:
        /*004c*/ 	.word	0x00000000
        /*0050*/ 	.short	0x0002
        /*0052*/ 	.short	0x0010
        /*0054*/ 	.byte	0x00, 0xf5, 0x21, 0x00


	//----- nvinfo : EIATTR_KPARAM_INFO
	.align		4
.L_81:
        /*0058*/ 	.byte	0x04, 0x17
        /*005a*/ 	.short	(.L_83 - .L_82)
.L_82:
        /*005c*/ 	.word	0x00000000
        /*0060*/ 	.short	0x0001
        /*0062*/ 	.short	0x0008
        /*0064*/ 	.byte	0x00, 0xf5, 0x21, 0x00


	//----- nvinfo : EIATTR_KPARAM_INFO
	.align		4
.L_83:
        /*0068*/ 	.byte	0x04, 0x17
        /*006a*/ 	.short	(.L_85 - .L_84)
.L_84:
        /*006c*/ 	.word	0x00000000
        /*0070*/ 	.short	0x0000
        /*0072*/ 	.short	0x0000
        /*0074*/ 	.byte	0x00, 0xf0, 0x11, 0x00


	//----- nvinfo : EIATTR_SPARSE_MMA_MASK
	.align		4
.L_85:
        /*0078*/ 	.byte	0x03, 0x50
        /*007a*/ 	.short	0x0000


	//----- nvinfo : EIATTR_MAXREG_COUNT
	.align		4
        /*007c*/ 	.byte	0x03, 0x1b
        /*007e*/ 	.short	0x00ff


	//----- nvinfo : EIATTR_MERCURY_ISA_VERSION
	.align		4
        /*0080*/ 	.byte	0x03, 0x5f
        /*0082*/ 	.short	0x0101


	//----- nvinfo : EIATTR_COOP_GROUP_MASK_REGIDS
	.align		4
        /*0084*/ 	.byte	0x04, 0x29
        /*0086*/ 	.short	(.L_87 - .L_86)


	//   ....[0]....
.L_86:
        /*0088*/ 	.word	0xffffffff


	//   ....[1]....
        /*008c*/ 	.word	0xffffffff


	//   ....[2]....
        /*0090*/ 	.word	0xffffffff


	//   ....[3]....
        /*0094*/ 	.word	0xffffffff


	//   ....[4]....
        /*0098*/ 	.word	0xffffffff


	//----- nvinfo : EIATTR_COOP_GROUP_INSTR_OFFSETS
	.align		4
.L_87:
        /*009c*/ 	.byte	0x04, 0x28
        /*009e*/ 	.short	(.L_89 - .L_88)


	//   ....[0]....
.L_88:
        /*00a0*/ 	.word	0x00000e40


	//   ....[1]....
        /*00a4*/ 	.word	0x00000e70


	//   ....[2]....
        /*00a8*/ 	.word	0x00000e90


	//   ....[3]....
        /*00ac*/ 	.word	0x00000eb0


	//   ....[4]....
        /*00b0*/ 	.word	0x00000ed0


	//----- nvinfo : EIATTR_VRC_CTA_INIT_COUNT
	.align		4
.L_89:
        /*00b4*/ 	.byte	0x02, 0x4a
	.zero		1
	.zero		1


	//----- nvinfo : EIATTR_EXIT_INSTR_OFFSETS
	.align		4
        /*00b8*/ 	.byte	0x04, 0x1c
        /*00ba*/ 	.short	(.L_91 - .L_90)


	//   ....[0]....
.L_90:
        /*00bc*/ 	.word	0x00000070


	//   ....[1]....
        /*00c0*/ 	.word	0x00000ee0


	//   ....[2]....
        /*00c4*/ 	.word	0x00000f30


	//----- nvinfo : EIATTR_CRS_STACK_SIZE
	.align		4
.L_91:
        /*00c8*/ 	.byte	0x04, 0x1e
        /*00ca*/ 	.short	(.L_93 - .L_92)
.L_92:
        /*00cc*/ 	.word	0x00000000


	//----- nvinfo : EIATTR_CBANK_PARAM_SIZE
	.align		4
.L_93:
        /*00d0*/ 	.byte	0x03, 0x19
        /*00d2*/ 	.short	0x0038


	//----- nvinfo : EIATTR_PARAM_CBANK
	.align		4
        /*00d4*/ 	.byte	0x04, 0x0a
        /*00d6*/ 	.short	(.L_95 - .L_94)
	.align		4
.L_94:
        /*00d8*/ 	.word	index@(.nv.constant0._Z25My_spmv_csr_bucket_kernelIifLj8ELj32EEvT_PKS0_S2_S2_PKT0_S5_PS3_)
        /*00dc*/ 	.short	0x0380
        /*00de*/ 	.short	0x0038


	//----- nvinfo : EIATTR_SW_WAR
	.align		4
.L_95:
        /*00e0*/ 	.byte	0x04, 0x36
        /*00e2*/ 	.short	(.L_97 - .L_96)
.L_96:
        /*00e4*/ 	.word	0x00000008
.L_97:


//--------------------- .nv.info._Z25My_spmv_csr_bucket_kernelIifLj16ELj16EEvT_PKS0_S2_S2_PKT0_S5_PS3_ --------------------------
	.section	.nv.info._Z25My_spmv_csr_bucket_kernelIifLj16ELj16EEvT_PKS0_S2_S2_PKT0_S5_PS3_,"",@"SHT_CUDA_INFO"
	.sectionflags	@""
	.align	4


	//----- nvinfo : EIATTR_CUDA_API_VERSION
	.align		4
        /*0000*/ 	.byte	0x04, 0x37
        /*0002*/ 	.short	(.L_99 - .L_98)
.L_98:
        /*0004*/ 	.word	0x00000082


	//----- nvinfo : EIATTR_KPARAM_INFO
	.align		4
.L_99:
        /*0008*/ 	.byte	0x04, 0x17
        /*000a*/ 	.short	(.L_101 - .L_100)
.L_100:
        /*000c*/ 	.word	0x00000000
        /*0010*/ 	.short	0x0006
        /*0012*/ 	.short	0x0030
        /*0014*/ 	.byte	0x00, 0xf5, 0x21, 0x00


	//----- nvinfo : EIATTR_KPARAM_INFO
	.align		4
.L_101:
        /*0018*/ 	.byte	0x04, 0x17
        /*001a*/ 	.short	(.L_103 - .L_102)
.L_102:
        /*001c*/ 	.word	0x00000000
        /*0020*/ 	.short	0x0005
        /*0022*/ 	.short	0x0028
        /*0024*/ 	.byte	0x00, 0xf5, 0x21, 0x00


	//----- nvinfo : EIATTR_KPARAM_INFO
	.align		4
.L_103:
        /*0028*/ 	.byte	0x04, 0x17
        /*002a*/ 	.short	(.L_105 - .L_104)
.L_104:
        /*002c*/ 	.word	0x00000000
        /*0030*/ 	.short	0x0004
        /*0032*/ 	.short	0x0020
        /*0034*/ 	.byte	0x00, 0xf5, 0x21, 0x00


	//----- nvinfo : EIATTR_KPARAM_INFO
	.align		4
.L_105:
        /*0038*/ 	.byte	0x04, 0x17
        /*003a*/ 	.short	(.L_107 - .L_106)
.L_106:
        /*003c*/ 	.word	0x00000000
        /*0040*/ 	.short	0x0003
        /*0042*/ 	.short	0x0018
        /*0044*/ 	.byte	0x00, 0xf5, 0x21, 0x00


	//----- nvinfo : EIATTR_KPARAM_INFO
	.align		4
.L_107:
        /*0048*/ 	.byte	0x04, 0x17
        /*004a*/ 	.short	(.L_109 - .L_108)
.L_108:
        /*004c*/ 	.word	0x00000000
        /*0050*/ 	.short	0x0002
        /*0052*/ 	.short	0x0010
        /*0054*/ 	.byte	0x00, 0xf5, 0x21, 0x00


	//----- nvinfo : EIATTR_KPARAM_INFO
	.align		4
.L_109:
        /*0058*/ 	.byte	0x04, 0x17
        /*005a*/ 	.short	(.L_111 - .L_110)
.L_110:
        /*005c*/ 	.word	0x00000000
        /*0060*/ 	.short	0x0001
        /*0062*/ 	.short	0x0008
        /*0064*/ 	.byte	0x00, 0xf5, 0x21, 0x00


	//----- nvinfo : EIATTR_KPARAM_INFO
	.align		4
.L_111:
        /*0068*/ 	.byte	0x04, 0x17
        /*006a*/ 	.short	(.L_113 - .L_112)
.L_112:
        /*006c*/ 	.word	0x00000000
        /*0070*/ 	.short	0x0000
        /*0072*/ 	.short	0x0000
        /*0074*/ 	.byte	0x00, 0xf0, 0x11, 0x00


	//----- nvinfo : EIATTR_SPARSE_MMA_MASK
	.align		4
.L_113:
        /*0078*/ 	.byte	0x03, 0x50
        /*007a*/ 	.short	0x0000


	//----- nvinfo : EIATTR_MAXREG_COUNT
	.align		4
        /*007c*/ 	.byte	0x03, 0x1b
        /*007e*/ 	.short	0x00ff


	//----- nvinfo : EIATTR_MERCURY_ISA_VERSION
	.align		4
        /*0080*/ 	.byte	0x03, 0x5f
        /*0082*/ 	.short	0x0101


	//----- nvinfo : EIATTR_COOP_GROUP_MASK_REGIDS
	.align		4
        /*0084*/ 	.byte	0x04, 0x29
        /*0086*/ 	.short	(.L_115 - .L_114)


	//   ....[0]....
.L_114:
        /*0088*/ 	.word	0xffffffff


	//   ....[1]....
        /*008c*/ 	.word	0xffffffff


	//   ....[2]....
        /*0090*/ 	.word	0xffffffff


	//   ....[3]....
        /*0094*/ 	.word	0xffffffff


	//----- nvinfo : EIATTR_COOP_GROUP_INSTR_OFFSETS
	.align		4
.L_115:
        /*0098*/ 	.byte	0x04, 0x28
        /*009a*/ 	.short	(.L_117 - .L_116)


	//   ....[0]....
.L_116:
        /*009c*/ 	.word	0x00000e40


	//   ....[1]....
        /*00a0*/ 	.word	0x00000e70


	//   ....[2]....
        /*00a4*/ 	.word	0x00000e90


	//   ....[3]....
        /*00a8*/ 	.word	0x00000eb0


	//----- nvinfo : EIATTR_VRC_CTA_INIT_COUNT
	.align		4
.L_117:
        /*00ac*/ 	.byte	0x02, 0x4a
	.zero		1
	.zero		1


	//----- nvinfo : EIATTR_EXIT_INSTR_OFFSETS
	.align		4
        /*00b0*/ 	.byte	0x04, 0x1c
        /*00b2*/ 	.short	(.L_119 - .L_118)


	//   ....[0]....
.L_118:
        /*00b4*/ 	.word	0x00000070


	//   ....[1]....
        /*00b8*/ 	.word	0x00000ec0


	//   ....[2]....
        /*00bc*/ 	.word	0x00000f10


	//----- nvinfo : EIATTR_CRS_STACK_SIZE
	.align		4
.L_119:
        /*00c0*/ 	.byte	0x04, 0x1e
        /*00c2*/ 	.short	(.L_121 - .L_120)
.L_120:
        /*00c4*/ 	.word	0x00000000


	//----- nvinfo : EIATTR_CBANK_PARAM_SIZE
	.align		4
.L_121:
        /*00c8*/ 	.byte	0x03, 0x19
        /*00ca*/ 	.short	0x0038


	//----- nvinfo : EIATTR_PARAM_CBANK
	.align		4
        /*00cc*/ 	.byte	0x04, 0x0a
        /*00ce*/ 	.short	(.L_123 - .L_122)
	.align		4
.L_122:
        /*00d0*/ 	.word	index@(.nv.constant0._Z25My_spmv_csr_bucket_kernelIifLj16ELj16EEvT_PKS0_S2_S2_PKT0_S5_PS3_)
        /*00d4*/ 	.short	0x0380
        /*00d6*/ 	.short	0x0038


	//----- nvinfo : EIATTR_SW_WAR
	.align		4
.L_123:
        /*00d8*/ 	.byte	0x04, 0x36
        /*00da*/ 	.short	(.L_125 - .L_124)
.L_124:
        /*00dc*/ 	.word	0x00000008
.L_125:


//--------------------- .nv.info._Z25My_spmv_csr_bucket_kernelIifLj32ELj8EEvT_PKS0_S2_S2_PKT0_S5_PS3_ --------------------------
	.section	.nv.info._Z25My_spmv_csr_bucket_kernelIifLj32ELj8EEvT_PKS0_S2_S2_PKT0_S5_PS3_,"",@"SHT_CUDA_INFO"
	.sectionflags	@""
	.align	4


	//----- nvinfo : EIATTR_CUDA_API_VERSION
	.align		4
        /*0000*/ 	.byte	0x04, 0x37
        /*0002*/ 	.short	(.L_127 - .L_126)
.L_126:
        /*0004*/ 	.word	0x00000082


	//----- nvinfo : EIATTR_KPARAM_INFO
	.align		4
.L_127:
        /*0008*/ 	.byte	0x04, 0x17
        /*000a*/ 	.short	(.L_129 - .L_128)
.L_128:
        /*000c*/ 	.word	0x00000000
        /*0010*/ 	.short	0x0006
        /*0012*/ 	.short	0x0030
        /*0014*/ 	.byte	0x00, 0xf5, 0x21, 0x00


	//----- nvinfo : EIATTR_KPARAM_INFO
	.align		4
.L_129:
        /*0018*/ 	.byte	0x04, 0x17
        /*001a*/ 	.short	(.L_131 - .L_130)
.L_130:
        /*001c*/ 	.word	0x00000000
        /*0020*/ 	.short	0x0005
        /*0022*/ 	.short	0x0028
        /*0024*/ 	.byte	0x00, 0xf5, 0x21, 0x00


	//----- nvinfo : EIATTR_KPARAM_INFO
	.align		4
.L_131:
        /*0028*/ 	.byte	0x04, 0x17
        /*002a*/ 	.short	(.L_133 - .L_132)
.L_132:
        /*002c*/ 	.word	0x00000000
        /*0030*/ 	.short	0x0004
        /*0032*/ 	.short	0x0020
        /*0034*/ 	.byte	0x00, 0xf5, 0x21, 0x00


	//----- nvinfo : EIATTR_KPARAM_INFO
	.align		4
.L_133:
        /*0038*/ 	.byte	0x04, 0x17
        /*003a*/ 	.short	(.L_135 - .L_134)
.L_134:
        /*003c*/ 	.word	0x00000000
        /*0040*/ 	.short	0x0003
        /*0042*/ 	.short	0x0018
        /*0044*/ 	.byte	0x00, 0xf5, 0x21, 0x00


	//----- nvinfo : EIATTR_KPARAM_INFO
	.align		4
.L_135:
        /*0048*/ 	.byte	0x04, 0x17
        /*004a*/ 	.short	(.L_137 - .L_136)
.L_136:
        /*004c*/ 	.word	0x00000000
        /*0050*/ 	.short	0x0002
        /*0052*/ 	.short	0x0010
        /*0054*/ 	.byte	0x00, 0xf5, 0x21, 0x00


	//----- nvinfo : EIATTR_KPARAM_INFO
	.align		4
.L_137:
        /*0058*/ 	.byte	0x04, 0x17
        /*005a*/ 	.short	(.L_139 - .L_138)
.L_138:
        /*005c*/ 	.word	0x00000000
        /*0060*/ 	.short	0x0001
        /*0062*/ 	.short	0x0008
        /*0064*/ 	.byte	0x00, 0xf5, 0x21, 0x00


	//----- nvinfo : EIATTR_KPARAM_INFO
	.align		4
.L_139:
        /*0068*/ 	.byte	0x04, 0x17
        /*006a*/ 	.short	(.L_141 - .L_140)
.L_140:
        /*006c*/ 	.word	0x00000000
        /*0070*/ 	.short	0x0000
        /*0072*/ 	.short	0x0000
        /*0074*/ 	.byte	0x00, 0xf0, 0x11, 0x00


	//----- nvinfo : EIATTR_SPARSE_MMA_MASK
	.align		4
.L_141:
        /*0078*/ 	.byte	0x03, 0x50
        /*007a*/ 	.short	0x0000


	//----- nvinfo : EIATTR_MAXREG_COUNT
	.align		4
        /*007c*/ 	.byte	0x03, 0x1b
        /*007e*/ 	.short	0x00ff


	//----- nvinfo : EIATTR_MERCURY_ISA_VERSION
	.align		4
        /*0080*/ 	.byte	0x03, 0x5f
        /*0082*/ 	.short	0x0101


	//----- nvinfo : EIATTR_COOP_GROUP_MASK_REGIDS
	.align		4
        /*0084*/ 	.byte	0x04, 0x29
        /*0086*/ 	.short	(.L_143 - .L_142)


	//   ....[0]....
.L_142:
        /*0088*/ 	.word	0xffffffff


	//   ....[1]....
        /*008c*/ 	.word	0xffffffff


	//   ....[2]....
        /*0090*/ 	.word	0xffffffff


	//----- nvinfo : EIATTR_COOP_GROUP_INSTR_OFFSETS
	.align		4
.L_143:
        /*0094*/ 	.byte	0x04, 0x28
        /*0096*/ 	.short	(.L_145 - .L_144)


	//   ....[0]....
.L_144:
        /*0098*/ 	.word	0x00000e40


	//   ....[1]....
        /*009c*/ 	.word	0x00000e70


	//   ....[2]....
        /*00a0*/ 	.word	0x00000e90


	//----- nvinfo : EIATTR_VRC_CTA_INIT_COUNT
	.align		4
.L_145:
        /*00a4*/ 	.byte	0x02, 0x4a
	.zero		1
	.zero		1


	//----- nvinfo : EIATTR_EXIT_INSTR_OFFSETS
	.align		4
        /*00a8*/ 	.byte	0x04, 0x1c
        /*00aa*/ 	.short	(.L_147 - .L_146)


	//   ....[0]....
.L_146:
        /*00ac*/ 	.word	0x00000070


	//   ....[1]....
        /*00b0*/ 	.word	0x00000ea0


	//   ....[2]....
        /*00b4*/ 	.word	0x00000ef0


	//----- nvinfo : EIATTR_CRS_STACK_SIZE
	.align		4
.L_147:
        /*00b8*/ 	.byte	0x04, 0x1e
        /*00ba*/ 	.short	(.L_149 - .L_148)
.L_148:
        /*00bc*/ 	.word	0x00000000


	//----- nvinfo : EIATTR_CBANK_PARAM_SIZE
	.align		4
.L_149:
        /*00c0*/ 	.byte	0x03, 0x19
        /*00c2*/ 	.short	0x0038


	//----- nvinfo : EIATTR_PARAM_CBANK
	.align		4
        /*00c4*/ 	.byte	0x04, 0x0a
        /*00c6*/ 	.short	(.L_151 - .L_150)
	.align		4
.L_150:
        /*00c8*/ 	.word	index@(.nv.constant0._Z25My_spmv_csr_bucket_kernelIifLj32ELj8EEvT_PKS0_S2_S2_PKT0_S5_PS3_)
        /*00cc*/ 	.short	0x0380
        /*00ce*/ 	.short	0x0038


	//----- nvinfo : EIATTR_SW_WAR
	.align		4
.L_151:
        /*00d0*/ 	.byte	0x04, 0x36
        /*00d2*/ 	.short	(.L_153 - .L_152)
.L_152:
        /*00d4*/ 	.word	0x00000008
.L_153:


//--------------------- .nv.info._Z25My_spmv_csr_bucket_kernelIifLj64ELj4EEvT_PKS0_S2_S2_PKT0_S5_PS3_ --------------------------
	.section	.nv.info._Z25My_spmv_csr_bucket_kernelIifLj64ELj4EEvT_PKS0_S2_S2_PKT0_S5_PS3_,"",@"SHT_CUDA_INFO"
	.sectionflags	@""
	.align	4


	//----- nvinfo : EIATTR_CUDA_API_VERSION
	.align		4
        /*0000*/ 	.byte	0x04, 0x37
        /*0002*/ 	.short	(.L_155 - .L_154)
.L_154:
        /*0004*/ 	.word	0x00000082


	//----- nvinfo : EIATTR_KPARAM_INFO
	.align		4
.L_155:
        /*0008*/ 	.byte	0x04, 0x17
        /*000a*/ 	.short	(.L_157 - .L_156)
.L_156:
        /*000c*/ 	.word	0x00000000
        /*0010*/ 	.short	0x0006
        /*0012*/ 	.short	0x0030
        /*0014*/ 	.byte	0x00, 0xf5, 0x21, 0x00


	//----- nvinfo : EIATTR_KPARAM_INFO
	.align		4
.L_157:
        /*0018*/ 	.byte	0x04, 0x17
        /*001a*/ 	.short	(.L_159 - .L_158)
.L_158:
        /*001c*/ 	.word	0x00000000
        /*0020*/ 	.short	0x0005
        /*0022*/ 	.short	0x0028
        /*0024*/ 	.byte	0x00, 0xf5, 0x21, 0x00


	//----- nvinfo : EIATTR_KPARAM_INFO
	.align		4
.L_159:
        /*0028*/ 	.byte	0x04, 0x17
        /*002a*/ 	.short	(.L_161 - .L_160)
.L_160:
        /*002c*/ 	.word	0x00000000
        /*0030*/ 	.short	0x0004
        /*0032*/ 	.short	0x0020
        /*0034*/ 	.byte	0x00, 0xf5, 0x21, 0x00


	//----- nvinfo : EIATTR_KPARAM_INFO
	.align		4
.L_161:
        /*0038*/ 	.byte	0x04, 0x17
        /*003a*/ 	.short	(.L_163 - .L_162)
.L_162:
        /*003c*/ 	.word	0x00000000
        /*0040*/ 	.short	0x0003
        /*0042*/ 	.short	0x0018
        /*0044*/ 	.byte	0x00, 0xf5, 0x21, 0x00


	//----- nvinfo : EIATTR_KPARAM_INFO
	.align		4
.L_163:
        /*0048*/ 	.byte	0x04, 0x17
        /*004a*/ 	.short	(.L_165 - .L_164)
.L_164:
        /*004c*/ 	.word	0x00000000
        /*0050*/ 	.short	0x0002
        /*0052*/ 	.short	0x0010
        /*0054*/ 	.byte	0x00, 0xf5, 0x21, 0x00


	//----- nvinfo : EIATTR_KPARAM_INFO
	.align		4
.L_165:
        /*0058*/ 	.byte	0x04, 0x17
        /*005a*/ 	.short	(.L_167 - .L_166)
.L_166:
        /*005c*/ 	.word	0x00000000
        /*0060*/ 	.short	0x0001
        /*0062*/ 	.short	0x0008
        /*0064*/ 	.byte	0x00, 0xf5, 0x21, 0x00


	//----- nvinfo : EIATTR_KPARAM_INFO
	.align		4
.L_167:
        /*0068*/ 	.byte	0x04, 0x17
        /*006a*/ 	.short	(.L_169 - .L_168)
.L_168:
        /*006c*/ 	.word	0x00000000
        /*0070*/ 	.short	0x0000
        /*0072*/ 	.short	0x0000
        /*0074*/ 	.byte	0x00, 0xf0, 0x11, 0x00


	//----- nvinfo : EIATTR_SPARSE_MMA_MASK
	.align		4
.L_169:
        /*0078*/ 	.byte	0x03, 0x50
        /*007a*/ 	.short	0x0000


	//----- nvinfo : EIATTR_MAXREG_COUNT
	.align		4
        /*007c*/ 	.byte	0x03, 0x1b
        /*007e*/ 	.short	0x00ff


	//----- nvinfo : EIATTR_MERCURY_ISA_VERSION
	.align		4
        /*0080*/ 	.byte	0x03, 0x5f
        /*0082*/ 	.short	0x0101


	//----- nvinfo : EIATTR_COOP_GROUP_MASK_REGIDS
	.align		4
        /*0084*/ 	.byte	0x04, 0x29
        /*0086*/ 	.short	(.L_171 - .L_170)


	//   ....[0]....
.L_170:
        /*0088*/ 	.word	0xffffffff


	//   ....[1]....
        /*008c*/ 	.word	0xffffffff


	//----- nvinfo : EIATTR_COOP_GROUP_INSTR_OFFSETS
	.align		4
.L_171:
        /*0090*/ 	.byte	0x04, 0x28
        /*0092*/ 	.short	(.L_173 - .L_172)


	//   ....[0]....
.L_172:
        /*0094*/ 	.word	0x00000e40


	//   ....[1]....
        /*0098*/ 	.word	0x00000e70


	//----- nvinfo : EIATTR_VRC_CTA_INIT_COUNT
	.align		4
.L_173:
        /*009c*/ 	.byte	0x02, 0x4a
	.zero		1
	.zero		1


	//----- nvinfo : EIATTR_EXIT_INSTR_OFFSETS
	.align		4
        /*00a0*/ 	.byte	0x04, 0x1c
        /*00a2*/ 	.short	(.L_175 - .L_174)


	//   ....[0]....
.L_174:
        /*00a4*/ 	.word	0x00000070


	//   ....[1]....
        /*00a8*/ 	.word	0x00000e80


	//   ....[2]....
        /*00ac*/ 	.word	0x00000ed0


	//----- nvinfo : EIATTR_CRS_STACK_SIZE
	.align		4
.L_175:
        /*00b0*/ 	.byte	0x04, 0x1e
        /*00b2*/ 	.short	(.L_177 - .L_176)
.L_176:
        /*00b4*/ 	.word	0x00000000


	//----- nvinfo : EIATTR_CBANK_PARAM_SIZE
	.align		4
.L_177:
        /*00b8*/ 	.byte	0x03, 0x19
        /*00ba*/ 	.short	0x0038


	//----- nvinfo : EIATTR_PARAM_CBANK
	.align		4
        /*00bc*/ 	.byte	0x04, 0x0a
        /*00be*/ 	.short	(.L_179 - .L_178)
	.align		4
.L_178:
        /*00c0*/ 	.word	index@(.nv.constant0._Z25My_spmv_csr_bucket_kernelIifLj64ELj4EEvT_PKS0_S2_S2_PKT0_S5_PS3_)
        /*00c4*/ 	.short	0x0380
        /*00c6*/ 	.short	0x0038


	//----- nvinfo : EIATTR_SW_WAR
	.align		4
.L_179:
        /*00c8*/ 	.byte	0x04, 0x36
        /*00ca*/ 	.short	(.L_181 - .L_180)
.L_180:
        /*00cc*/ 	.word	0x00000008
.L_181:


//--------------------- .nv.info._Z25My_spmv_csr_bucket_kernelIifLj128ELj2EEvT_PKS0_S2_S2_PKT0_S5_PS3_ --------------------------
	.section	.nv.info._Z25My_spmv_csr_bucket_kernelIifLj128ELj2EEvT_PKS0_S2_S2_PKT0_S5_PS3_,"",@"SHT_CUDA_INFO"
	.sectionflags	@""
	.align	4


	//----- nvinfo : EIATTR_CUDA_API_VERSION
	.align		4
        /*0000*/ 	.byte	0x04, 0x37
        /*0002*/ 	.short	(.L_183 - .L_182)
.L_182:
        /*0004*/ 	.word	0x00000082


	//----- nvinfo : EIATTR_KPARAM_INFO
	.align		4
.L_183:
        /*0008*/ 	.byte	0x04, 0x17
        /*000a*/ 	.short	(.L_185 - .L_184)
.L_184:
        /*000c*/ 	.word	0x00000000
        /*0010*/ 	.short	0x0006
        /*0012*/ 	.short	0x0030
        /*0014*/ 	.byte	0x00, 0xf5, 0x21, 0x00


	//----- nvinfo : EIATTR_KPARAM_INFO
	.align		4
.L_185:
        /*0018*/ 	.byte	0x04, 0x17
        /*001a*/ 	.short	(.L_187 - .L_186)
.L_186:
        /*001c*/ 	.word	0x00000000
        /*0020*/ 	.short	0x0005
        /*0022*/ 	.short	0x0028
        /*0024*/ 	.byte	0x00, 0xf5, 0x21, 0x00


	//----- nvinfo : EIATTR_KPARAM_INFO
	.align		4
.L_187:
        /*0028*/ 	.byte	0x04, 0x17
        /*002a*/ 	.short	(.L_189 - .L_188)
.L_188:
        /*002c*/ 	.word	0x00000000
        /*0030*/ 	.short	0x0004
        /*0032*/ 	.short	0x0020
        /*0034*/ 	.byte	0x00, 0xf5, 0x21, 0x00


	//----- nvinfo : EIATTR_KPARAM_INFO
	.align		4
.L_189:
        /*0038*/ 	.byte	0x04, 0x17
        /*003a*/ 	.short	(.L_191 - .L_190)
.L_190:
        /*003c*/ 	.word	0x00000000
        /*0040*/ 	.short	0x0003
        /*0042*/ 	.short	0x0018
        /*0044*/ 	.byte	0x00, 0xf5, 0x21, 0x00


	//----- nvinfo : EIATTR_KPARAM_INFO
	.align		4
.L_191:
        /*0048*/ 	.byte	0x04, 0x17
        /*004a*/ 	.short	(.L_193 - .L_192)
.L_192:
        /*004c*/ 	.word	0x00000000
        /*0050*/ 	.short	0x0002
        /*0052*/ 	.short	0x0010
        /*0054*/ 	.byte	0x00, 0xf5, 0x21, 0x00


	//----- nvinfo : EIATTR_KPARAM_INFO
	.align		4
.L_193:
        /*0058*/ 	.byte	0x04, 0x17
        /*005a*/ 	.short	(.L_195 - .L_194)
.L_194:
        /*005c*/ 	.word	0x00000000
        /*0060*/ 	.short	0x0001
        /*0062*/ 	.short	0x0008
        /*0064*/ 	.byte	0x00, 0xf5, 0x21, 0x00


	//----- nvinfo : EIATTR_KPARAM_INFO
	.align		4
.L_195:
        /*0068*/ 	.byte	0x04, 0x17
        /*006a*/ 	.short	(.L_197 - .L_196)
.L_196:
        /*006c*/ 	.word	0x00000000
        /*0070*/ 	.short	0x0000
        /*0072*/ 	.short	0x0000
        /*0074*/ 	.byte	0x00, 0xf0, 0x11, 0x00


	//----- nvinfo : EIATTR_SPARSE_MMA_MASK
	.align		4
.L_197:
        /*0078*/ 	.byte	0x03, 0x50
        /*007a*/ 	.short	0x0000


	//----- nvinfo : EIATTR_MAXREG_COUNT
	.align		4
        /*007c*/ 	.byte	0x03, 0x1b
        /*007e*/ 	.short	0x00ff


	//----- nvinfo : EIATTR_MERCURY_ISA_VERSION
	.align		4
        /*0080*/ 	.byte	0x03, 0x5f
        /*0082*/ 	.short	0x0101


	//----- nvinfo : EIATTR_COOP_GROUP_MASK_REGIDS
	.align		4
        /*0084*/ 	.byte	0x04, 0x29
        /*0086*/ 	.short	(.L_199 - .L_198)


	//   ....[0]....
.L_198:
        /*0088*/ 	.word	0xffffffff


	//----- nvinfo : EIATTR_COOP_GROUP_INSTR_OFFSETS
	.align		4
.L_199:
        /*008c*/ 	.byte	0x04, 0x28
        /*008e*/ 	.short	(.L_201 - .L_200)


	//   ....[0]....
.L_200:
        /*0090*/ 	.word	0x00000e50


	//----- nvinfo : EIATTR_VRC_CTA_INIT_COUNT
	.align		4
.L_201:
        /*0094*/ 	.byte	0x02, 0x4a
	.zero		1
	.zero		1


	//----- nvinfo : EIATTR_EXIT_INSTR_OFFSETS
	.align		4
        /*0098*/ 	.byte	0x04, 0x1c
        /*009a*/ 	.short	(.L_203 - .L_202)


	//   ....[0]....
.L_202:
        /*009c*/ 	.word	0x00000070


	//   ....[1]....
        /*00a0*/ 	.word	0x00000e60


	//   ....[2]....
        /*00a4*/ 	.word	0x00000eb0


	//----- nvinfo : EIATTR_CRS_STACK_SIZE
	.align		4
.L_203:
        /*00a8*/ 	.byte	0x04, 0x1e
        /*00aa*/ 	.short	(.L_205 - .L_204)
.L_204:
        /*00ac*/ 	.word	0x00000000


	//----- nvinfo : EIATTR_CBANK_PARAM_SIZE
	.align		4
.L_205:
        /*00b0*/ 	.byte	0x03, 0x19
        /*00b2*/ 	.short	0x0038


	//----- nvinfo : EIATTR_PARAM_CBANK
	.align		4
        /*00b4*/ 	.byte	0x04, 0x0a
        /*00b6*/ 	.short	(.L_207 - .L_206)
	.align		4
.L_206:
        /*00b8*/ 	.word	index@(.nv.constant0._Z25My_spmv_csr_bucket_kernelIifLj128ELj2EEvT_PKS0_S2_S2_PKT0_S5_PS3_)
        /*00bc*/ 	.short	0x0380
        /*00be*/ 	.short	0x0038


	//----- nvinfo : EIATTR_SW_WAR
	.align		4
.L_207:
        /*00c0*/ 	.byte	0x04, 0x36
        /*00c2*/ 	.short	(.L_209 - .L_208)
.L_208:
        /*00c4*/ 	.word	0x00000008
.L_209:


//--------------------- .nv.info._Z25My_spmv_csr_bucket_kernelIifLj256ELj1EEvT_PKS0_S2_S2_PKT0_S5_PS3_ --------------------------
	.section	.nv.info._Z25My_spmv_csr_bucket_kernelIifLj256ELj1EEvT_PKS0_S2_S2_PKT0_S5_PS3_,"",@"SHT_CUDA_INFO"
	.sectionflags	@""
	.align	4


	//----- nvinfo : EIATTR_CUDA_API_VERSION
	.align		4
        /*0000*/ 	.byte	0x04, 0x37
        /*0002*/ 	.short	(.L_211 - .L_210)
.L_210:
        /*0004*/ 	.word	0x00000082


	//----- nvinfo : EIATTR_KPARAM_INFO
	.align		4
.L_211:
        /*0008*/ 	.byte	0x04, 0x17
        /*000a*/ 	.short	(.L_213 - .L_212)
.L_212:
        /*000c*/ 	.word	0x00000000
        /*0010*/ 	.short	0x0006
        /*0012*/ 	.short	0x0030
        /*0014*/ 	.byte	0x00, 0xf5, 0x21, 0x00


	//----- nvinfo : EIATTR_KPARAM_INFO
	.align		4
.L_213:
        /*0018*/ 	.byte	0x04, 0x17
        /*001a*/ 	.short	(.L_215 - .L_214)
.L_214:
        /*001c*/ 	.word	0x00000000
        /*0020*/ 	.short	0x0005
        /*0022*/ 	.short	0x0028
        /*0024*/ 	.byte	0x00, 0xf5, 0x21, 0x00


	//----- nvinfo : EIATTR_KPARAM_INFO
	.align		4
.L_215:
        /*0028*/ 	.byte	0x04, 0x17
        /*002a*/ 	.short	(.L_217 - .L_216)
.L_216:
        /*002c*/ 	.word	0x00000000
        /*0030*/ 	.short	0x0004
        /*0032*/ 	.short	0x0020
        /*0034*/ 	.byte	0x00, 0xf5, 0x21, 0x00


	//----- nvinfo : EIATTR_KPARAM_INFO
	.align		4
.L_217:
        /*0038*/ 	.byte	0x04, 0x17
        /*003a*/ 	.short	(.L_219 - .L_218)
.L_218:
        /*003c*/ 	.word	0x00000000
        /*0040*/ 	.short	0x0003
        /*0042*/ 	.short	0x0018
        /*0044*/ 	.byte	0x00, 0xf5, 0x21, 0x00


	//----- nvinfo : EIATTR_KPARAM_INFO
	.align		4
.L_219:
        /*0048*/ 	.byte	0x04, 0x17
        /*004a*/ 	.short	(.L_221 - .L_220)
.L_220:
        /*004c*/ 	.word	0x00000000
        /*0050*/ 	.short	0x0002
        /*0052*/ 	.short	0x0010
        /*0054*/ 	.byte	0x00, 0xf5, 0x21, 0x00


	//----- nvinfo : EIATTR_KPARAM_INFO
	.align		4
.L_221:
        /*0058*/ 	.byte	0x04, 0x17
        /*005a*/ 	.short	(.L_223 - .L_222)
.L_222:
        /*005c*/ 	.word	0x00000000
        /*0060*/ 	.short	0x0001
        /*0062*/ 	.short	0x0008
        /*0064*/ 	.byte	0x00, 0xf5, 0x21, 0x00


	//----- nvinfo : EIATTR_KPARAM_INFO
	.align		4
.L_223:
        /*0068*/ 	.byte	0x04, 0x17
        /*006a*/ 	.short	(.L_225 - .L_224)
.L_224:
        /*006c*/ 	.word	0x00000000
        /*0070*/ 	.short	0x0000
        /*0072*/ 	.short	0x0000
        /*0074*/ 	.byte	0x00, 0xf0, 0x11, 0x00


	//----- nvinfo : EIATTR_SPARSE_MMA_MASK
	.align		4
.L_225:
        /*0078*/ 	.byte	0x03, 0x50
        /*007a*/ 	.short	0x0000


	//----- nvinfo : EIATTR_MAXREG_COUNT
	.align		4
        /*007c*/ 	.byte	0x03, 0x1b
        /*007e*/ 	.short	0x00ff


	//----- nvinfo : EIATTR_MERCURY_ISA_VERSION
	.align		4
        /*0080*/ 	.byte	0x03, 0x5f
        /*0082*/ 	.short	0x0101


	//----- nvinfo : EIATTR_VRC_CTA_INIT_COUNT
	.align		4
        /*0084*/ 	.byte	0x02, 0x4a
	.zero		1
	.zero		1


	//----- nvinfo : EIATTR_EXIT_INSTR_OFFSETS
	.align		4
        /*0088*/ 	.byte	0x04, 0x1c
        /*008a*/ 	.short	(.L_227 - .L_226)


	//   ....[0]....
.L_226:
        /*008c*/ 	.word	0x00000060


	//   ....[1]....
        /*0090*/ 	.word	0x00000e60


	//----- nvinfo : EIATTR_CRS_STACK_SIZE
	.align		4
.L_227:
        /*0094*/ 	.byte	0x04, 0x1e
        /*0096*/ 	.short	(.L_229 - .L_228)
.L_228:
        /*0098*/ 	.word	0x00000000


	//----- nvinfo : EIATTR_CBANK_PARAM_SIZE
	.align		4
.L_229:
        /*009c*/ 	.byte	0x03, 0x19
        /*009e*/ 	.short	0x0038


	//----- nvinfo : EIATTR_PARAM_CBANK
	.align		4
        /*00a0*/ 	.byte	0x04, 0x0a
        /*00a2*/ 	.short	(.L_231 - .L_230)
	.align		4
.L_230:
        /*00a4*/ 	.word	index@(.nv.constant0._Z25My_spmv_csr_bucket_kernelIifLj256ELj1EEvT_PKS0_S2_S2_PKT0_S5_PS3_)
        /*00a8*/ 	.short	0x0380
        /*00aa*/ 	.short	0x0038


	//----- nvinfo : EIATTR_SW_WAR
	.align		4
.L_231:
        /*00ac*/ 	.byte	0x04, 0x36
        /*00ae*/ 	.short	(.L_233 - .L_232)
.L_232:
        /*00b0*/ 	.word	0x00000008
.L_233:


//--------------------- .nv.callgraph             --------------------------
	.section	.nv.callgraph,"",@"SHT_CUDA_CALLGRAPH"
	.align	4
	.sectionentsize	8
	.align		4
        /*0000*/ 	.word	0x00000000
	.align		4
        /*0004*/ 	.word	0xffffffff
	.align		4
        /*0008*/ 	.word	0x00000000
	.align		4
        /*000c*/ 	.word	0xfffffffe
	.align		4
        /*0010*/ 	.word	0x00000000
	.align		4
        /*0014*/ 	.word	0xfffffffd
	.align		4
        /*0018*/ 	.word	0x00000000
	.align		4
        /*001c*/ 	.word	0xfffffffc


//--------------------- .text._Z32My_spmv_csr_block_per_row_kernelILi256EEviPKiS1_S1_PKfS3_Pf --------------------------
	.section	.text._Z32My_spmv_csr_block_per_row_kernelILi256EEviPKiS1_S1_PKfS3_Pf,"ax",@progbits
	.align	128
        .global         _Z32My_spmv_csr_block_per_row_kernelILi256EEviPKiS1_S1_PKfS3_Pf
        .type           _Z32My_spmv_csr_block_per_row_kernelILi256EEviPKiS1_S1_PKfS3_Pf,@function
        .size           _Z32My_spmv_csr_block_per_row_kernelILi256EEviPKiS1_S1_PKfS3_Pf,(.L_x_77 - _Z32My_spmv_csr_block_per_row_kernelILi256EEviPKiS1_S1_PKfS3_Pf)
        .other          _Z32My_spmv_csr_block_per_row_kernelILi256EEviPKiS1_S1_PKfS3_Pf,@"STO_CUDA_ENTRY STV_DEFAULT"
_Z32My_spmv_csr_block_per_row_kernelILi256EEviPKiS1_S1_PKfS3_Pf:
.text._Z32My_spmv_csr_block_per_row_kernelILi256EEviPKiS1_S1_PKfS3_Pf:
[----:B------:R-:W-:Y:S01]  /*0000*/  LDC R1, c[0x0][0x37c] ;  /* 0x0000df00ff017b82 */ /* 0x000fe20000000800 */
[----:B------:R-:W0:Y:S01]  /*0010*/  S2R R3, SR_CTAID.X ;  /* 0x0000000000037919 */ /* 0x000e220000002500 */
[----:B------:R-:W0:Y:S02]  /*0020*/  LDCU UR4, c[0x0][0x380] ;  /* 0x00007000ff0477ac */ /* 0x000e240008000800 */
[----:B0-----:R-:W-:-:S13]  /*0030*/  ISETP.GE.AND P0, PT, R3, UR4, PT ;  /* 0x0000000403007c0c */ /* 0x001fda000bf06270 */
[----:B------:R-:W-:Y:S05]  /*0040*/  @P0 EXIT ;  /* 0x000000000000094d */ /* 0x000fea0003800000 */
[----:B------:R-:W0:Y:S01]  /*0050*/  LDC.64 R4, c[0x0][0x388] ;  /* 0x0000e200ff047b82 */ /* 0x000e220000000a00 */
[----:B------:R-:W1:Y:S07]  /*0060*/  LDCU.64 UR4, c[0x0][0x358] ;  /* 0x00006b00ff0477ac */ /* 0x000e6e0008000a00 */
[----:B------:R-:W2:Y:S01]  /*0070*/  LDC.64 R8, c[0x0][0x390] ;  /* 0x0000e400ff087b82 */ /* 0x000ea20000000a00 */
[----:B0-----:R-:W-:-:S05]  /*0080*/  IMAD.WIDE.U32 R4, R3, 0x4, R4 ;  /* 0x0000000403047825 */ /* 0x001fca00078e0004 */
[----:B-1----:R-:W2:Y:S01]  /*0090*/  LDG.E.CONSTANT R0, desc[UR4][R4.64] ;  /* 0x0000000404007981 */ /* 0x002ea2000c1e9900 */
[----:B------:R-:W0:Y:S01]  /*00a0*/  S2R R2, SR_TID.X ;  /* 0x0000000000027919 */ /* 0x000e220000002100 */
[----:B--2---:R-:W-:-:S05]  /*00b0*/  IMAD.WIDE R8, R0, 0x4, R8 ;  /* 0x0000000400087825 */ /* 0x004fca00078e0208 */
[----:B------:R-:W0:Y:S04]  /*00c0*/  LDG.E.CONSTANT R3, desc[UR4][R8.64] ;  /* 0x0000000408037981 */ /* 0x000e28000c1e9900 */
[----:B------:R-:W2:Y:S01]  /*00d0*/  LDG.E.CONSTANT R7, desc[UR4][R8.64+0x4] ;  /* 0x0000040408077981 */ /* 0x000ea2000c1e9900 */
[----:B------:R-:W-:Y:S01]  /*00e0*/  BSSY.RECONVERGENT B0, `(.L_x_0) ;  /* 0x00000d6000007945 */ /* 0x000fe20003800200 */
[----:B------:R-:W-:Y:S01]  /*00f0*/  HFMA2 R6, -RZ, RZ, 0, 0 ;  /* 0x00000000ff067431 */ /* 0x000fe200000001ff */
[----:B0-----:R-:W-:-:S04]  /*0100*/  IADD3 R4, PT, PT, R3, R2, RZ ;  /* 0x0000000203047210 */ /* 0x001fc80007ffe0ff */
[----:B--2---:R-:W-:-:S13]  /*0110*/  ISETP.GE.AND P0, PT, R4, R7, PT ;  /* 0x000000070400720c */ /* 0x004fda0003f06270 */
[----:B------:R-:W-:Y:S05]  /*0120*/  @P0 BRA `(.L_x_1) ;  /* 0x0000000c00440947 */ /* 0x000fea0003800000 */
[----:B------:R-:W-:Y:S01]  /*0130*/  LOP3.LUT R5, RZ, R2, RZ, 0x33, !PT ;  /* 0x00000002ff057212 */ /* 0x000fe200078e33ff */
[----:B------:R-:W-:Y:S01]  /*0140*/  BSSY.RECONVERGENT B1, `(.L_x_2) ;  /* 0x0000069000017945 */ /* 0x000fe20003800200 */
[----:B------:R-:W-:-:S04]  /*0150*/  VIADDMNMX R6, R4, 0x100, R7, !PT ;  /* 0x0000010004067846 */ /* 0x000fc80007800107 */
[----:B------:R-:W-:-:S04]  /*0160*/  IADD3 R6, PT, PT, -R3, R6, R5 ;  /* 0x0000000603067210 */ /* 0x000fc80007ffe105 */
[C---:B------:R-:W-:Y:S02]  /*0170*/  ISETP.GE.U32.AND P1, PT, R6.reuse, 0xf00, PT ;  /* 0x00000f000600780c */ /* 0x040fe40003f26070 */
[----:B------:R-:W-:Y:S02]  /*0180*/  LEA.HI R5, R6, 0x1, RZ, 0x18 ;  /* 0x0000000106057811 */ /* 0x000fe400078fc0ff */
[----:B------:R-:W-:Y:S02]  /*0190*/  MOV R6, RZ ;  /* 0x000000ff00067202 */ /* 0x000fe40000000f00 */
[----:B------:R-:W-:-:S04]  /*01a0*/  LOP3.LUT R7, R5, 0xf, RZ, 0xc0, !PT ;  /* 0x0000000f05077812 */ /* 0x000fc800078ec0ff */
[----:B------:R-:W-:-:S03]  /*01b0*/  ISETP.NE.AND P0, PT, R7, RZ, PT ;  /* 0x000000ff0700720c */ /* 0x000fc60003f05270 */
[----:B------:R-:W-:Y:S10]  /*01c0*/  @!P1 BRA `(.L_x_3) ;  /* 0x0000000400809947 */ /* 0x000ff40003800000 */
[----:B------:R-:W0:Y:S01]  /*01d0*/  LDC.64 R8, c[0x0][0x3a0] ;  /* 0x0000e800ff087b82 */ /* 0x000e220000000a00 */
[----:B------:R-:W-:Y:S02]  /*01e0*/  LOP3.LUT R3, R5, 0x1fffff0, RZ, 0xc0, !PT ;  /* 0x01fffff005037812 */ /* 0x000fe400078ec0ff */
[----:B------:R-:W-:Y:S02]  /*01f0*/  MOV R6, RZ ;  /* 0x000000ff00067202 */ /* 0x000fe40000000f00 */
[----:B------:R-:W-:-:S03]  /*0200*/  IADD3 R3, PT, PT, -R3, RZ, RZ ;  /* 0x000000ff03037210 */ /* 0x000fc60007ffe1ff */
[----:B------:R-:W1:Y:S01]  /*0210*/  LDC.64 R10, c[0x0][0x398] ;  /* 0x0000e600ff0a7b82 */ /* 0x000e620000000a00 */
[----:B0-----:R-:W-:-:S04]  /*0220*/  IADD3 R8, P1, PT, R8, 0x2000, RZ ;  /* 0x0000200008087810 */ /* 0x001fc80007f3e0ff */
[----:B------:R-:W-:Y:S02]  /*0230*/  IADD3.X R9, PT, PT, RZ, R9, RZ, P1, !PT ;  /* 0x00000009ff097210 */ /* 0x000fe40000ffe4ff */
[----:B-1----:R-:W-:-:S04]  /*0240*/  IADD3 R10, P2, PT, R10, 0x2000, RZ ;  /* 0x000020000a0a7810 */ /* 0x002fc80007f5e0ff */
[----:B------:R-:W-:-:S09]  /*0250*/  IADD3.X R11, PT, PT, RZ, R11, RZ, P2, !PT ;  /* 0x0000000bff0b7210 */ /* 0x000fd200017fe4ff */
.L_x_4:
[C---:B------:R-:W-:Y:S01]  /*0260*/  IMAD.WIDE R12, R4.reuse, 0x4, R10 ;  /* 0x00000004040c7825 */ /* 0x040fe200078e020a */
[----:B------:R-:W0:Y:S04]  /*0270*/  LDC.64 R16, c[0x0][0x3a8] ;  /* 0x0000ea00ff107b82 */ /* 0x000e280000000a00 */
[----:B------:R-:W0:Y:S04]  /*0280*/  LDG.E.CONSTANT R25, desc[UR4][R12.64+-0x2000] ;  /* 0xffe000040c197981 */ /* 0x000e28000c1e9900 */
[----:B------:R-:W2:Y:S04]  /*0290*/  LDG.E.CONSTANT R19, desc[UR4][R12.64+-0x1c00] ;  /* 0xffe400040c137981 */ /* 0x000ea8000c1e9900 */
[----:B------:R-:W3:Y:S01]  /*02a0*/  LDG.E.CONSTANT R21, desc[UR4][R12.64+-0x1800] ;  /* 0xffe800040c157981 */ /* 0x000ee2000c1e9900 */
[----:B------:R-:W-:-:S03]  /*02b0*/  IMAD.WIDE R14, R4, 0x4, R8 ;  /* 0x00000004040e7825 */ /* 0x000fc600078e0208 */
[----:B------:R-:W4:Y:S04]  /*02c0*/  LDG.E.CONSTANT R26, desc[UR4][R12.64+-0x1400] ;  /* 0xffec00040c1a7981 */ /* 0x000f28000c1e9900 */
[----:B------:R-:W5:Y:S04]  /*02d0*/  LDG.E.CONSTANT R27, desc[UR4][R14.64+-0x2000] ;  /* 0xffe000040e1b7981 */ /* 0x000f68000c1e9900 */
[----:B------:R-:W4:Y:S04]  /*02e0*/  LDG.E.CONSTANT R28, desc[UR4][R14.64+-0x1c00] ;  /* 0xffe400040e1c7981 */ /* 0x000f28000c1e9900 */
[----:B------:R-:W4:Y:S04]  /*02f0*/  LDG.E.CONSTANT R22, desc[UR4][R14.64+-0x1800] ;  /* 0xffe800040e167981 */ /* 0x000f28000c1e9900 */
[----:B------:R-:W4:Y:S04]  /*0300*/  LDG.E.CONSTANT R29, desc[UR4][R12.64+-0x1000] ;  /* 0xfff000040c1d7981 */ /* 0x000f28000c1e9900 */
[----:B------:R-:W4:Y:S01]  /*0310*/  LDG.E.CONSTANT R23, desc[UR4][R12.64+-0xc00] ;  /* 0xfff400040c177981 */ /* 0x000f22000c1e9900 */
[----:B0-----:R-:W-:-:S04]  /*0320*/  IMAD.WIDE R24, R25, 0x4, R16 ;  /* 0x0000000419187825 */ /* 0x001fc800078e0210 */
[--C-:B--2---:R-:W-:Y:S02]  /*0330*/  IMAD.WIDE R18, R19, 0x4, R16.reuse ;  /* 0x0000000413127825 */ /* 0x104fe400078e0210 */
[----:B------:R-:W5:Y:S02]  /*0340*/  LDG.E.CONSTANT R25, desc[UR4][R24.64] ;  /* 0x0000000418197981 */ /* 0x000f64000c1e9900 */
[----:B---3--:R-:W-:Y:S02]  /*0350*/  IMAD.WIDE R20, R21, 0x4, R16 ;  /* 0x0000000415147825 */ /* 0x008fe400078e0210 */
[----:B------:R-:W4:Y:S04]  /*0360*/  LDG.E.CONSTANT R18, desc[UR4][R18.64] ;  /* 0x0000000412127981 */ /* 0x000f28000c1e9900 */
[----:B------:R-:W2:Y:S04]  /*0370*/  LDG.E.CONSTANT R21, desc[UR4][R20.64] ;  /* 0x0000000414157981 */ /* 0x000ea8000c1e9900 */
[----:B------:R-:W3:Y:S01]  /*0380*/  LDG.E.CONSTANT R24, desc[UR4][R14.64+-0x1000] ;  /* 0xfff000040e187981 */ /* 0x000ee2000c1e9900 */
[----:B-----5:R-:W-:-:S03]  /*0390*/  FFMA R27, R27, R25, R6 ;  /* 0x000000191b1b7223 */ /* 0x020fc60000000006 */
[----:B------:R-:W5:Y:S01]  /*03a0*/  LDG.E.CONSTANT R6, desc[UR4][R12.64+-0x800] ;  /* 0xfff800040c067981 */ /* 0x000f62000c1e9900 */
[----:B----4-:R-:W-:Y:S01]  /*03b0*/  FFMA R25, R28, R18, R27 ;  /* 0x000000121c197223 */ /* 0x010fe2000000001b */
[----:B------:R-:W-:Y:S02]  /*03c0*/  IMAD.WIDE R26, R26, 0x4, R16 ;  /* 0x000000041a1a7825 */ /* 0x000fe400078e0210 */
[----:B------:R-:W4:Y:S02]  /*03d0*/  LDG.E.CONSTANT R28, desc[UR4][R14.64+-0xc00] ;  /* 0xfff400040e1c7981 */ /* 0x000f24000c1e9900 */
[----:B--2---:R-:W-:Y:S01]  /*03e0*/  FFMA R22, R22, R21, R25 ;  /* 0x0000001516167223 */ /* 0x004fe20000000019 */
[--C-:B------:R-:W-:Y:S01]  /*03f0*/  IMAD.WIDE R18, R29, 0x4, R16.reuse ;  /* 0x000000041d127825 */ /* 0x100fe200078e0210 */
[----:B------:R-:W2:Y:S04]  /*0400*/  LDG.E.CONSTANT R25, desc[UR4][R14.64+-0x1400] ;  /* 0xffec00040e197981 */ /* 0x000ea8000c1e9900 */
[----:B------:R-:W2:Y:S01]  /*0410*/  LDG.E.CONSTANT R26, desc[UR4][R26.64] ;  /* 0x000000041a1a7981 */ /* 0x000ea2000c1e9900 */
[----:B------:R-:W-:-:S03]  /*0420*/  IMAD.WIDE R20, R23, 0x4, R16 ;  /* 0x0000000417147825 */ /* 0x000fc600078e0210 */
[----:B------:R-:W3:Y:S04]  /*0430*/  LDG.E.CONSTANT R19, desc[UR4][R18.64] ;  /* 0x0000000412137981 */ /* 0x000ee8000c1e9900 */
[----:B------:R-:W4:Y:S04]  /*0440*/  LDG.E.CONSTANT R23, desc[UR4][R12.64+-0x400] ;  /* 0xfffc00040c177981 */ /* 0x000f28000c1e9900 */
[----:B------:R-:W4:Y:S04]  /*0450*/  LDG.E.CONSTANT R20, desc[UR4][R20.64] ;  /* 0x0000000414147981 */ /* 0x000f28000c1e9900 */
[----:B------:R-:W4:Y:S04]  /*0460*/  LDG.E.CONSTANT R29, desc[UR4][R12.64] ;  /* 0x000000040c1d7981 */ /* 0x000f28000c1e9900 */
[----:B------:R-:W4:Y:S04]  /*0470*/  LDG.E.CONSTANT R18, desc[UR4][R14.64] ;  /* 0x000000040e127981 */ /* 0x000f28000c1e9900 */
[----:B------:R-:W4:Y:S01]  /*0480*/  LDG.E.CONSTANT R21, desc[UR4][R12.64+0x800] ;  /* 0x000800040c157981 */ /* 0x000f22000c1e9900 */
[----:B--2---:R-:W-:Y:S01]  /*0490*/  FFMA R25, R25, R26, R22 ;  /* 0x0000001a19197223 */ /* 0x004fe20000000016 */
[----:B-----5:R-:W-:-:S04]  /*04a0*/  IMAD.WIDE R26, R6, 0x4, R16 ;  /* 0x00000004061a7825 */ /* 0x020fc800078e0210 */
[----:B---3--:R-:W-:Y:S02]  /*04b0*/  FFMA R25, R24, R19, R25 ;  /* 0x0000001318197223 */ /* 0x008fe40000000019 */
[----:B------:R-:W2:Y:S01]  /*04c0*/  LDG.E.CONSTANT R19, desc[UR4][R14.64+-0x800] ;  /* 0xfff800040e137981 */ /* 0x000ea2000c1e9900 */
[----:B----4-:R-:W-:-:S03]  /*04d0*/  IMAD.WIDE R22, R23, 0x4, R16 ;  /* 0x0000000417167825 */ /* 0x010fc600078e0210 */
[----:B------:R-:W2:Y:S01]  /*04e0*/  LDG.E.CONSTANT R26, desc[UR4][R26.64] ;  /* 0x000000041a1a7981 */ /* 0x000ea2000c1e9900 */
[----:B------:R-:W-:-:S03]  /*04f0*/  FFMA R6, R28, R20, R25 ;  /* 0x000000141c067223 */ /* 0x000fc60000000019 */
[----:B------:R-:W3:Y:S04]  /*0500*/  LDG.E.CONSTANT R22, desc[UR4][R22.64] ;  /* 0x0000000416167981 */ /* 0x000ee8000c1e9900 */
[----:B------:R-:W3:Y:S04]  /*0510*/  LDG.E.CONSTANT R25, desc[UR4][R14.64+-0x400] ;  /* 0xfffc00040e197981 */ /* 0x000ee8000c1e9900 */
[----:B------:R-:W4:Y:S01]  /*0520*/  LDG.E.CONSTANT R24, desc[UR4][R12.64+0x400] ;  /* 0x000400040c187981 */ /* 0x000f22000c1e9900 */
[----:B------:R-:W-:-:S03]  /*0530*/  IMAD.WIDE R28, R29, 0x4, R16 ;  /* 0x000000041d1c7825 */ /* 0x000fc600078e0210 */
[----:B------:R-:W5:Y:S04]  /*0540*/  LDG.E.CONSTANT R20, desc[UR4][R14.64+0x400] ;  /* 0x000400040e147981 */ /* 0x000f68000c1e9900 */
[----:B------:R-:W5:Y:S04]  /*0550*/  LDG.E.CONSTANT R29, desc[UR4][R28.64] ;  /* 0x000000041c1d7981 */ /* 0x000f68000c1e9900 */
[----:B------:R-:W5:Y:S04]  /*0560*/  LDG.E.CONSTANT R27, desc[UR4][R12.64+0x1400] ;  /* 0x001400040c1b7981 */ /* 0x000f68000c1e9900 */
[----:B------:R-:W5:Y:S01]  /*0570*/  LDG.E.CONSTANT R28, desc[UR4][R12.64+0x1c00] ;  /* 0x001c00040c1c7981 */ /* 0x000f62000c1e9900 */
[----:B--2---:R-:W-:-:S03]  /*0580*/  FFMA R6, R19, R26, R6 ;  /* 0x0000001a13067223 */ /* 0x004fc60000000006 */
[----:B------:R-:W2:Y:S04]  /*0590*/  LDG.E.CONSTANT R19, desc[UR4][R12.64+0xc00] ;  /* 0x000c00040c137981 */ /* 0x000ea8000c1e9900 */
[----:B------:R-:W2:Y:S01]  /*05a0*/  LDG.E.CONSTANT R26, desc[UR4][R14.64+0x800] ;  /* 0x000800040e1a7981 */ /* 0x000ea2000c1e9900 */
[----:B---3--:R-:W-:Y:S01]  /*05b0*/  FFMA R6, R25, R22, R6 ;  /* 0x0000001619067223 */ /* 0x008fe20000000006 */
[----:B----4-:R-:W-:-:S04]  /*05c0*/  IMAD.WIDE R24, R24, 0x4, R16 ;  /* 0x0000000418187825 */ /* 0x010fc800078e0210 */
[----:B------:R-:W-:Y:S02]  /*05d0*/  IMAD.WIDE R22, R21, 0x4, R16 ;  /* 0x0000000415167825 */ /* 0x000fe400078e0210 */
[----:B------:R-:W3:Y:S04]  /*05e0*/  LDG.E.CONSTANT R25, desc[UR4][R24.64] ;  /* 0x0000000418197981 */ /* 0x000ee8000c1e9900 */
[----:B------:R-:W4:Y:S04]  /*05f0*/  LDG.E.CONSTANT R21, desc[UR4][R12.64+0x1000] ;  /* 0x001000040c157981 */ /* 0x000f28000c1e9900 */
[----:B------:R-:W4:Y:S01]  /*0600*/  LDG.E.CONSTANT R22, desc[UR4][R22.64] ;  /* 0x0000000416167981 */ /* 0x000f22000c1e9900 */
[----:B-----5:R-:W-:-:S03]  /*0610*/  FFMA R6, R18, R29, R6 ;  /* 0x0000001d12067223 */ /* 0x020fc60000000006 */
[----:B------:R-:W5:Y:S04]  /*0620*/  LDG.E.CONSTANT R29, desc[UR4][R12.64+0x1800] ;  /* 0x001800040c1d7981 */ /* 0x000f68000c1e9900 */
[----:B------:R-:W5:Y:S04]  /*0630*/  LDG.E.CONSTANT R12, desc[UR4][R14.64+0x1400] ;  /* 0x001400040e0c7981 */ /* 0x000f68000c1e9900 */
[----:B------:R-:W5:Y:S01]  /*0640*/  LDG.E.CONSTANT R13, desc[UR4][R14.64+0x1c00] ;  /* 0x001c00040e0d7981 */ /* 0x000f62000c1e9900 */
[----:B--2---:R-:W-:-:S06]  /*0650*/  IMAD.WIDE R18, R19, 0x4, R16 ;  /* 0x0000000413127825 */ /* 0x004fcc00078e0210 */
[----:B------:R-:W2:Y:S01]  /*0660*/  LDG.E.CONSTANT R19, desc[UR4][R18.64] ;  /* 0x0000000412137981 */ /* 0x000ea2000c1e9900 */
[----:B---3--:R-:W-:-:S03]  /*0670*/  FFMA R25, R20, R25, R6 ;  /* 0x0000001914197223 */ /* 0x008fc60000000006 */
[----:B------:R-:W2:Y:S01]  /*0680*/  LDG.E.CONSTANT R6, desc[UR4][R14.64+0xc00] ;  /* 0x000c00040e067981 */ /* 0x000ea2000c1e9900 */
[----:B----4-:R-:W-:-:S04]  /*0690*/  IMAD.WIDE R20, R21, 0x4, R16 ;  /* 0x0000000415147825 */ /* 0x010fc800078e0210 */
[----:B------:R-:W-:Y:S01]  /*06a0*/  FFMA R26, R26, R22, R25 ;  /* 0x000000161a1a7223 */ /* 0x000fe20000000019 */
[--C-:B------:R-:W-:Y:S01]  /*06b0*/  IMAD.WIDE R22, R27, 0x4, R16.reuse ;  /* 0x000000041b167825 */ /* 0x100fe200078e0210 */
[----:B------:R-:W3:Y:S04]  /*06c0*/  LDG.E.CONSTANT R20, desc[UR4][R20.64] ;  /* 0x0000000414147981 */ /* 0x000ee8000c1e9900 */
[----:B------:R-:W3:Y:S01]  /*06d0*/  LDG.E.CONSTANT R27, desc[UR4][R14.64+0x1000] ;  /* 0x001000040e1b7981 */ /* 0x000ee2000c1e9900 */
[----:B-----5:R-:W-:-:S03]  /*06e0*/  IMAD.WIDE R24, R29, 0x4, R16 ;  /* 0x000000041d187825 */ /* 0x020fc600078e0210 */
[----:B------:R-:W4:Y:S01]  /*06f0*/  LDG.E.CONSTANT R23, desc[UR4][R22.64] ;  /* 0x0000000416177981 */ /* 0x000f22000c1e9900 */
[----:B------:R-:W-:-:S03]  /*0700*/  IMAD.WIDE R28, R28, 0x4, R16 ;  /* 0x000000041c1c7825 */ /* 0x000fc600078e0210 */
[----:B------:R-:W5:Y:S04]  /*0710*/  LDG.E.CONSTANT R24, desc[UR4][R24.64] ;  /* 0x0000000418187981 */ /* 0x000f68000c1e9900 */
[----:B------:R-:W5:Y:S04]  /*0720*/  LDG.E.CONSTANT R16, desc[UR4][R14.64+0x1800] ;  /* 0x001800040e107981 */ /* 0x000f68000c1e9900 */
[----:B------:R-:W5:Y:S01]  /*0730*/  LDG.E.CONSTANT R28, desc[UR4][R28.64] ;  /* 0x000000041c1c7981 */ /* 0x000f62000c1e9900 */
[----:B------:R-:W-:-:S04]  /*0740*/  IADD3 R3, PT, PT, R3, 0x10, RZ ;  /* 0x0000001003037810 */ /* 0x000fc80007ffe0ff */
[----:B------:R-:W-:Y:S02]  /*0750*/  ISETP.NE.AND P1, PT, R3, RZ, PT ;  /* 0x000000ff0300720c */ /* 0x000fe40003f25270 */
[----:B------:R-:W-:Y:S01]  /*0760*/  IADD3 R4, PT, PT, R4, 0x1000, RZ ;  /* 0x0000100004047810 */ /* 0x000fe20007ffe0ff */
[----:B--2---:R-:W-:-:S04]  /*0770*/  FFMA R6, R6, R19, R26 ;  /* 0x0000001306067223 */ /* 0x004fc8000000001a */
[----:B---3--:R-:W-:-:S04]  /*0780*/  FFMA R27, R27, R20, R6 ;  /* 0x000000141b1b7223 */ /* 0x008fc80000000006 */
[----:B----4-:R-:W-:-:S04]  /*0790*/  FFMA R27, R12, R23, R27 ;  /* 0x000000170c1b7223 */ /* 0x010fc8000000001b */
[----:B-----5:R-:W-:-:S04]  /*07a0*/  FFMA R16, R16, R24, R27 ;  /* 0x0000001810107223 */ /* 0x020fc8000000001b */
[----:B------:R-:W-:Y:S01]  /*07b0*/  FFMA R6, R13, R28, R16 ;  /* 0x0000001c0d067223 */ /* 0x000fe20000000010 */
[----:B------:R-:W-:Y:S06]  /*07c0*/  @P1 BRA `(.L_x_4) ;  /* 0xfffffff800a41947 */ /* 0x000fec000383ffff */
.L_x_3:
[----:B------:R-:W-:Y:S05]  /*07d0*/  BSYNC.RECONVERGENT B1 ;  /* 0x0000000000017941 */ /* 0x000fea0003800200 */
.L_x_2:
[----:B------:R-:W-:Y:S05]  /*07e0*/  @!P0 BRA `(.L_x_1) ;  /* 0x0000000400948947 */ /* 0x000fea0003800000 */
[----:B------:R-:W-:Y:S01]  /*07f0*/  ISETP.GE.U32.AND P0, PT, R7, 0x8, PT ;  /* 0x000000080700780c */ /* 0x000fe20003f06070 */
[----:B------:R-:W-:Y:S01]  /*0800*/  BSSY.RECONVERGENT B1, `(.L_x_5) ;  /* 0x0000032000017945 */ /* 0x000fe20003800200 */
[----:B------:R-:W-:-:S04]  /*0810*/  LOP3.LUT R3, R5, 0x7, RZ, 0xc0, !PT ;  /* 0x0000000705037812 */ /* 0x000fc800078ec0ff */
[----:B------:R-:W-:-:S07]  /*0820*/  ISETP.NE.AND P1, PT, R3, RZ, PT ;  /* 0x000000ff0300720c */ /* 0x000fce0003f25270 */
[----:B------:R-:W-:Y:S06]  /*0830*/  @!P0 BRA `(.L_x_6) ;  /* 0x0000000000b88947 */ /* 0x000fec0003800000 */
[----:B------:R-:W0:Y:S08]  /*0840*/  LDC.64 R12, c[0x0][0x398] ;  /* 0x0000e600ff0c7b82 */ /* 0x000e300000000a00 */
[----:B------:R-:W1:Y:S08]  /*0850*/  LDC.64 R24, c[0x0][0x3a0] ;  /* 0x0000e800ff187b82 */ /* 0x000e700000000a00 */
[----:B------:R-:W2:Y:S01]  /*0860*/  LDC.64 R14, c[0x0][0x3a8] ;  /* 0x0000ea00ff0e7b82 */ /* 0x000ea20000000a00 */
[----:B0-----:R-:W-:-:S05]  /*0870*/  IMAD.WIDE R12, R4, 0x4, R12 ;  /* 0x00000004040c7825 */ /* 0x001fca00078e020c */
[----:B------:R-:W2:Y:S04]  /*0880*/  LDG.E.CONSTANT R19, desc[UR4][R12.64] ;  /* 0x000000040c137981 */ /* 0x000ea8000c1e9900 */
[----:B------:R-:W3:Y:S04]  /*0890*/  LDG.E.CONSTANT R27, desc[UR4][R12.64+0x400] ;  /* 0x000400040c1b7981 */ /* 0x000ee8000c1e9900 */
[----:B------:R-:W4:Y:S04]  /*08a0*/  LDG.E.CONSTANT R20, desc[UR4][R12.64+0x800] ;  /* 0x000800040c147981 */ /* 0x000f28000c1e9900 */
[----:B------:R-:W5:Y:S04]  /*08b0*/  LDG.E.CONSTANT R16, desc[UR4][R12.64+0xc00] ;  /* 0x000c00040c107981 */ /* 0x000f68000c1e9900 */
[----:B------:R-:W5:Y:S04]  /*08c0*/  LDG.E.CONSTANT R21, desc[UR4][R12.64+0x1000] ;  /* 0x001000040c157981 */ /* 0x000f68000c1e9900 */
[----:B------:R-:W5:Y:S04]  /*08d0*/  LDG.E.CONSTANT R23, desc[UR4][R12.64+0x1400] ;  /* 0x001400040c177981 */ /* 0x000f68000c1e9900 */
[----:B------:R-:W5:Y:S04]  /*08e0*/  LDG.E.CONSTANT R17, desc[UR4][R12.64+0x1800] ;  /* 0x001800040c117981 */ /* 0x000f68000c1e9900 */
[----:B------:R-:W5:Y:S01]  /*08f0*/  LDG.E.CONSTANT R29, desc[UR4][R12.64+0x1c00] ;  /* 0x001c00040c1d7981 */ /* 0x000f62000c1e9900 */
[----:B-1----:R-:W-:-:S05]  /*0900*/  IMAD.WIDE R24, R4, 0x4, R24 ;  /* 0x0000000404187825 */ /* 0x002fca00078e0218 */
[----:B------:R-:W5:Y:S04]  /*0910*/  LDG.E.CONSTANT R7, desc[UR4][R24.64] ;  /* 0x0000000418077981 */ /* 0x000f68000c1e9900 */
[----:B------:R-:W5:Y:S04]  /*0920*/  LDG.E.CONSTANT R8, desc[UR4][R24.64+0x400] ;  /* 0x0004000418087981 */ /* 0x000f68000c1e9900 */
[----:B------:R-:W5:Y:S04]  /*0930*/  LDG.E.CONSTANT R9, desc[UR4][R24.64+0x800] ;  /* 0x0008000418097981 */ /* 0x000f68000c1e9900 */
[----:B------:R-:W5:Y:S04]  /*0940*/  LDG.E.CONSTANT R10, desc[UR4][R24.64+0xc00] ;  /* 0x000c0004180a7981 */ /* 0x000f68000c1e9900 */
[----:B------:R-:W5:Y:S04]  /*0950*/  LDG.E.CONSTANT R11, desc[UR4][R24.64+0x1000] ;  /* 0x00100004180b7981 */ /* 0x000f68000c1e9900 */
[----:B------:R-:W5:Y:S04]  /*0960*/  LDG.E.CONSTANT R12, desc[UR4][R24.64+0x1400] ;  /* 0x00140004180c7981 */ /* 0x000f68000c1e9900 */
[----:B------:R-:W5:Y:S04]  /*0970*/  LDG.E.CONSTANT R13, desc[UR4][R24.64+0x1800] ;  /* 0x00180004180d7981 */ /* 0x000f68000c1e9900 */
[----:B------:R-:W5:Y:S01]  /*0980*/  LDG.E.CONSTANT R24, desc[UR4][R24.64+0x1c00] ;  /* 0x001c000418187981 */ /* 0x000f62000c1e9900 */
[----:B--2---:R-:W-:-:S04]  /*0990*/  IMAD.WIDE R18, R19, 0x4, R14 ;  /* 0x0000000413127825 */ /* 0x004fc800078e020e */
[--C-:B---3--:R-:W-:Y:S01]  /*09a0*/  IMAD.WIDE R26, R27, 0x4, R14.reuse ;  /* 0x000000041b1a7825 */ /* 0x108fe200078e020e */
[----:B------:R4:W2:Y:S05]  /*09b0*/  LDG.E.CONSTANT R25, desc[UR4][R18.64] ;  /* 0x0000000412197981 */ /* 0x0008aa000c1e9900 */
[----:B------:R-:W3:Y:S01]  /*09c0*/  LDG.E.CONSTANT R27, desc[UR4][R26.64] ;  /* 0x000000041a1b7981 */ /* 0x000ee2000c1e9900 */
[----:B----4-:R-:W-:-:S05]  /*09d0*/  IMAD.WIDE R18, R20, 0x4, R14 ;  /* 0x0000000414127825 */ /* 0x010fca00078e020e */
[----:B------:R0:W4:Y:S01]  /*09e0*/  LDG.E.CONSTANT R26, desc[UR4][R18.64] ;  /* 0x00000004121a7981 */ /* 0x000122000c1e9900 */
[----:B-----5:R-:W-:-:S04]  /*09f0*/  IMAD.WIDE R20, R21, 0x4, R14 ;  /* 0x0000000415147825 */ /* 0x020fc800078e020e */
[--C-:B------:R-:W-:Y:S02]  /*0a00*/  IMAD.WIDE R22, R23, 0x4, R14.reuse ;  /* 0x0000000417167825 */ /* 0x100fe400078e020e */
[----:B------:R-:W5:Y:S02]  /*0a10*/  LDG.E.CONSTANT R20, desc[UR4][R20.64] ;  /* 0x0000000414147981 */ /* 0x000f64000c1e9900 */
[--C-:B0-----:R-:W-:Y:S02]  /*0a20*/  IMAD.WIDE R18, R16, 0x4, R14.reuse ;  /* 0x0000000410127825 */ /* 0x101fe400078e020e */
[----:B------:R-:W5:Y:S04]  /*0a30*/  LDG.E.CONSTANT R23, desc[UR4][R22.64] ;  /* 0x0000000416177981 */ /* 0x000f68000c1e9900 */
[----:B------:R-:W5:Y:S01]  /*0a40*/  LDG.E.CONSTANT R19, desc[UR4][R18.64] ;  /* 0x0000000412137981 */ /* 0x000f62000c1e9900 */
[----:B------:R-:W-:-:S04]  /*0a50*/  IMAD.WIDE R16, R17, 0x4, R14 ;  /* 0x0000000411107825 */ /* 0x000fc800078e020e */
[----:B------:R-:W-:Y:S02]  /*0a60*/  IMAD.WIDE R14, R29, 0x4, R14 ;  /* 0x000000041d0e7825 */ /* 0x000fe400078e020e */
[----:B------:R-:W5:Y:S04]  /*0a70*/  LDG.E.CONSTANT R16, desc[UR4][R16.64] ;  /* 0x0000000410107981 */ /* 0x000f68000c1e9900 */
[----:B------:R-:W5:Y:S01]  /*0a80*/  LDG.E.CONSTANT R14, desc[UR4][R14.64] ;  /* 0x000000040e0e7981 */ /* 0x000f62000c1e9900 */
[----:B------:R-:W-:Y:S01]  /*0a90*/  IADD3 R4, PT, PT, R4, 0x800, RZ ;  /* 0x0000080004047810 */ /* 0x000fe20007ffe0ff */
[----:B--2---:R-:W-:-:S04]  /*0aa0*/  FFMA R7, R7, R25, R6 ;  /* 0x0000001907077223 */ /* 0x004fc80000000006 */
[----:B---3--:R-:W-:-:S04]  /*0ab0*/  FFMA R8, R8, R27, R7 ;  /* 0x0000001b08087223 */ /* 0x008fc80000000007 */
[----:B----4-:R-:W-:-:S04]  /*0ac0*/  FFMA R9, R9, R26, R8 ;  /* 0x0000001a09097223 */ /* 0x010fc80000000008 */
[----:B-----5:R-:W-:-:S04]  /*0ad0*/  FFMA R10, R10, R19, R9 ;  /* 0x000000130a0a7223 */ /* 0x020fc80000000009 */
[----:B------:R-:W-:-:S04]  /*0ae0*/  FFMA R11, R11, R20, R10 ;  /* 0x000000140b0b7223 */ /* 0x000fc8000000000a */
[----:B------:R-:W-:-:S04]  /*0af0*/  FFMA R12, R12, R23, R11 ;  /* 0x000000170c0c7223 */ /* 0x000fc8000000000b */
[----:B------:R-:W-:-:S04]  /*0b00*/  FFMA R13, R13, R16, R12 ;  /* 0x000000100d0d7223 */ /* 0x000fc8000000000c */
[----:B------:R-:W-:-:S07]  /*0b10*/  FFMA R6, R24, R14, R13 ;  /* 0x0000000e18067223 */ /* 0x000fce000000000d */
.L_x_6:
[----:B------:R-:W-:Y:S05]  /*0b20*/  BSYNC.RECONVERGENT B1 ;  /* 0x0000000000017941 */ /* 0x000fea0003800200 */
.L_x_5:
[----:B------:R-:W-:Y:S05]  /*0b30*/  @!P1 BRA `(.L_x_1) ;  /* 0x0000000000c09947 */ /* 0x000fea0003800000 */
[----:B------:R-:W-:Y:S01]  /*0b40*/  ISETP.GE.U32.AND P0, PT, R3, 0x4, PT ;  /* 0x000000040300780c */ /* 0x000fe20003f06070 */
[----:B------:R-:W-:Y:S01]  /*0b50*/  BSSY.RECONVERGENT B1, `(.L_x_7) ;  /* 0x000001e000017945 */ /* 0x000fe20003800200 */
[----:B------:R-:W-:-:S04]  /*0b60*/  LOP3.LUT R5, R5, 0x3, RZ, 0xc0, !PT ;  /* 0x0000000305057812 */ /* 0x000fc800078ec0ff */
[----:B------:R-:W-:-:S07]  /*0b70*/  ISETP.NE.AND P1, PT, R5, RZ, PT ;  /* 0x000000ff0500720c */ /* 0x000fce0003f25270 */
[----:B------:R-:W-:Y:S06]  /*0b80*/  @!P0 BRA `(.L_x_8) ;  /* 0x0000000000688947 */ /* 0x000fec0003800000 */
[----:B------:R-:W0:Y:S08]  /*0b90*/  LDC.64 R8, c[0x0][0x398] ;  /* 0x0000e600ff087b82 */ /* 0x000e300000000a00 */
[----:B------:R-:W1:Y:S01]  /*0ba0*/  LDC.64 R10, c[0x0][0x3a0] ;  /* 0x0000e800ff0a7b82 */ /* 0x000e620000000a00 */
[----:B0-----:R-:W-:-:S07]  /*0bb0*/  IMAD.WIDE R12, R4, 0x4, R8 ;  /* 0x00000004040c7825 */ /* 0x001fce00078e0208 */
[----:B------:R-:W0:Y:S01]  /*0bc0*/  LDC.64 R8, c[0x0][0x3a8] ;  /* 0x0000ea00ff087b82 */ /* 0x000e220000000a00 */
[----:B------:R-:W0:Y:S04]  /*0bd0*/  LDG.E.CONSTANT R15, desc[UR4][R12.64] ;  /* 0x000000040c0f7981 */ /* 0x000e28000c1e9900 */
[----:B------:R-:W2:Y:S04]  /*0be0*/  LDG.E.CONSTANT R17, desc[UR4][R12.64+0x400] ;  /* 0x000400040c117981 */ /* 0x000ea8000c1e9900 */
[----:B------:R-:W3:Y:S04]  /*0bf0*/  LDG.E.CONSTANT R19, desc[UR4][R12.64+0x800] ;  /* 0x000800040c137981 */ /* 0x000ee8000c1e9900 */
[----:B------:R-:W4:Y:S01]  /*0c00*/  LDG.E.CONSTANT R7, desc[UR4][R12.64+0xc00] ;  /* 0x000c00040c077981 */ /* 0x000f22000c1e9900 */
[----:B-1----:R-:W-:-:S05]  /*0c10*/  IMAD.WIDE R10, R4, 0x4, R10 ;  /* 0x00000004040a7825 */ /* 0x002fca00078e020a */
[----:B------:R-:W5:Y:S04]  /*0c20*/  LDG.E.CONSTANT R3, desc[UR4][R10.64] ;  /* 0x000000040a037981 */ /* 0x000f68000c1e9900 */
[----:B------:R-:W5:Y:S04]  /*0c30*/  LDG.E.CONSTANT R20, desc[UR4][R10.64+0x400] ;  /* 0x000400040a147981 */ /* 0x000f68000c1e9900 */
[----:B------:R-:W5:Y:S04]  /*0c40*/  LDG.E.CONSTANT R12, desc[UR4][R10.64+0x800] ;  /* 0x000800040a0c7981 */ /* 0x000f68000c1e9900 */
[----:B------:R-:W5:Y:S01]  /*0c50*/  LDG.E.CONSTANT R22, desc[UR4][R10.64+0xc00] ;  /* 0x000c00040a167981 */ /* 0x000f62000c1e9900 */
[----:B0-----:R-:W-:-:S04]  /*0c60*/  IMAD.WIDE R14, R15, 0x4, R8 ;  /* 0x000000040f0e7825 */ /* 0x001fc800078e0208 */
[--C-:B--2---:R-:W-:Y:S02]  /*0c70*/  IMAD.WIDE R16, R17, 0x4, R8.reuse ;  /* 0x0000000411107825 */ /* 0x104fe400078e0208 */
[----:B------:R-:W5:Y:S02]  /*0c80*/  LDG.E.CONSTANT R14, desc[UR4][R14.64] ;  /* 0x000000040e0e7981 */ /* 0x000f64000c1e9900 */
[--C-:B---3--:R-:W-:Y:S02]  /*0c90*/  IMAD.WIDE R18, R19, 0x4, R8.reuse ;  /* 0x0000000413127825 */ /* 0x108fe400078e0208 */
[----:B------:R-:W2:Y:S02]  /*0ca0*/  LDG.E.CONSTANT R16, desc[UR4][R16.64] ;  /* 0x0000000410107981 */ /* 0x000ea4000c1e9900 */
[----:B----4-:R-:W-:Y:S02]  /*0cb0*/  IMAD.WIDE R8, R7, 0x4, R8 ;  /* 0x0000000407087825 */ /* 0x010fe400078e0208 */
[----:B------:R-:W3:Y:S04]  /*0cc0*/  LDG.E.CONSTANT R18, desc[UR4][R18.64] ;  /* 0x0000000412127981 */ /* 0x000ee8000c1e9900 */
[----:B------:R-:W4:Y:S01]  /*0cd0*/  LDG.E.CONSTANT R8, desc[UR4][R8.64] ;  /* 0x0000000408087981 */ /* 0x000f22000c1e9900 */
[----:B------:R-:W-:Y:S01]  /*0ce0*/  IADD3 R4, PT, PT, R4, 0x400, RZ ;  /* 0x0000040004047810 */ /* 0x000fe20007ffe0ff */
[----:B-----5:R-:W-:-:S04]  /*0cf0*/  FFMA R3, R3, R14, R6 ;  /* 0x0000000e03037223 */ /* 0x020fc80000000006 */
[----:B--2---:R-:W-:-:S04]  /*0d00*/  FFMA R3, R20, R16, R3 ;  /* 0x0000001014037223 */ /* 0x004fc80000000003 */
[----:B---3--:R-:W-:-:S04]  /*0d10*/  FFMA R3, R12, R18, R3 ;  /* 0x000000120c037223 */ /* 0x008fc80000000003 */
[----:B----4-:R-:W-:-:S07]  /*0d20*/  FFMA R6, R22, R8, R3 ;  /* 0x0000000816067223 */ /* 0x010fce0000000003 */
.L_x_8:
[----:B------:R-:W-:Y:S05]  /*0d30*/  BSYNC.RECONVERGENT B1 ;  /* 0x0000000000017941 */ /* 0x000fea0003800200 */
.L_x_7:
[----:B------:R-:W-:Y:S05]  /*0d40*/  @!P1 BRA `(.L_x_1) ;  /* 0x00000000003c9947 */ /* 0x000fea0003800000 */
[----:B------:R-:W0:Y:S01]  /*0d50*/  LDC.64 R8, c[0x0][0x398] ;  /* 0x0000e600ff087b82 */ /* 0x000e220000000a00 */
[----:B------:R-:W-:-:S07]  /*0d60*/  IADD3 R5, PT, PT, -R5, RZ, RZ ;  /* 0x000000ff05057210 */ /* 0x000fce0007ffe1ff */
[----:B------:R-:W1:Y:S08]  /*0d70*/  LDC.64 R10, c[0x0][0x3a0] ;  /* 0x0000e800ff0a7b82 */ /* 0x000e700000000a00 */
[----:B------:R-:W2:Y:S02]  /*0d80*/  LDC.64 R12, c[0x0][0x3a8] ;  /* 0x0000ea00ff0c7b82 */ /* 0x000ea40000000a00 */
.L_x_9:
[----:B0-----:R-:W-:-:S06]  /*0d90*/  IMAD.WIDE R14, R4, 0x4, R8 ;  /* 0x00000004040e7825 */ /* 0x001fcc00078e0208 */
[----:B------:R-:W2:Y:S01]  /*0da0*/  LDG.E.CONSTANT R15, desc[UR4][R14.64] ;  /* 0x000000040e0f7981 */ /* 0x000ea2000c1e9900 */
[----:B-1----:R-:W-:-:S06]  /*0db0*/  IMAD.WIDE R16, R4, 0x4, R10 ;  /* 0x0000000404107825 */ /* 0x002fcc00078e020a */
[----:B------:R-:W3:Y:S01]  /*0dc0*/  LDG.E.CONSTANT R17, desc[UR4][R16.64] ;  /* 0x0000000410117981 */ /* 0x000ee2000c1e9900 */
[----:B------:R-:W-:Y:S01]  /*0dd0*/  IADD3 R5, PT, PT, R5, 0x1, RZ ;  /* 0x0000000105057810 */ /* 0x000fe20007ffe0ff */
[----:B--2---:R-:W-:-:S06]  /*0de0*/  IMAD.WIDE R18, R15, 0x4, R12 ;  /* 0x000000040f127825 */ /* 0x004fcc00078e020c */
[----:B------:R-:W3:Y:S01]  /*0df0*/  LDG.E.CONSTANT R18, desc[UR4][R18.64] ;  /* 0x0000000412127981 */ /* 0x000ee2000c1e9900 */
[----:B------:R-:W-:Y:S02]  /*0e00*/  ISETP.NE.AND P0, PT, R5, RZ, PT ;  /* 0x000000ff0500720c */ /* 0x000fe40003f05270 */
[----:B------:R-:W-:Y:S01]  /*0e10*/  IADD3 R4, PT, PT, R4, 0x100, RZ ;  /* 0x0000010004047810 */ /* 0x000fe20007ffe0ff */
[----:B---3--:R-:W-:-:S10]  /*0e20*/  FFMA R6, R17, R18, R6 ;  /* 0x0000001211067223 */ /* 0x008fd40000000006 */
[----:B------:R-:W-:Y:S05]  /*0e30*/  @P0 BRA `(.L_x_9) ;  /* 0xfffffffc00d40947 */ /* 0x000fea000383ffff */
.L_x_1:
[----:B------:R-:W-:Y:S05]  /*0e40*/  BSYNC.RECONVERGENT B0 ;  /* 0x0000000000007941 */ /* 0x000fea0003800200 */
.L_x_0:
[----:B------:R-:W0:Y:S01]  /*0e50*/  SHFL.DOWN PT, R3, R6, 0x10, 0x1f ;  /* 0x0a001f0006037f89 */ /* 0x000e2200000e0000 */
[----:B------:R-:W-:Y:S01]  /*0e60*/  ISETP.GT.U32.AND P1, PT, R2, 0x1f, PT ;  /* 0x0000001f0200780c */ /* 0x000fe20003f24070 */
[----:B0-----:R-:W-:-:S05]  /*0e70*/  FADD R4, R3, R6 ;  /* 0x0000000603047221 */ /* 0x001fca0000000000 */
[----:B------:R-:W0:Y:S02]  /*0e80*/  SHFL.DOWN PT, R3, R4, 0x8, 0x1f ;  /* 0x09001f0004037f89 */ /* 0x000e2400000e0000 */
[----:B0-----:R-:W-:Y:S01]  /*0e90*/  FADD R5, R4, R3 ;  /* 0x0000000304057221 */ /* 0x001fe20000000000 */
[----:B------:R-:W-:-:S04]  /*0ea0*/  LOP3.LUT P0, R3, R2, 0x1f, RZ, 0xc0, !PT ;  /* 0x0000001f02037812 */ /* 0x000fc8000780c0ff */
[----:B------:R-:W0:Y:S09]  /*0eb0*/  SHFL.DOWN PT, R8, R5, 0x4, 0x1f ;  /* 0x08801f0005087f89 */ /* 0x000e3200000e0000 */
[----:B------:R-:W1:Y:S01]  /*0ec0*/  @!P0 S2R R9, SR_CgaCtaId ;  /* 0x0000000000098919 */ /* 0x000e620000008800 */
[----:B------:R-:W-:Y:S01]  /*0ed0*/  @!P0 MOV R6, 0x400 ;  /* 0x0000040000068802 */ /* 0x000fe20000000f00 */
[----:B0-----:R-:W-:-:S05]  /*0ee0*/  FADD R8, R5, R8 ;  /* 0x0000000805087221 */ /* 0x001fca0000000000 */
[----:B------:R-:W0:Y:S01]  /*0ef0*/  SHFL.DOWN PT, R7, R8, 0x2, 0x1f ;  /* 0x08401f0008077f89 */ /* 0x000e2200000e0000 */
[----:B-1----:R-:W-:-:S04]  /*0f00*/  @!P0 LEA R9, R9, R6, 0x18 ;  /* 0x0000000609098211 */ /* 0x002fc800078ec0ff */
[----:B------:R-:W-:Y:S01]  /*0f10*/  @!P0 LEA.HI R9, R2, R9, RZ, 0x1d ;  /* 0x0000000902098211 */ /* 0x000fe200078fe8ff */
[----:B0-----:R-:W-:-:S05]  /*0f20*/  FADD R7, R8, R7 ;  /* 0x0000000708077221 */ /* 0x001fca0000000000 */
[----:B------:R-:W0:Y:S02]  /*0f30*/  SHFL.DOWN PT, R10, R7, 0x1, 0x1f ;  /* 0x08201f00070a7f89 */ /* 0x000e2400000e0000 */
[----:B0-----:R-:W-:-:S05]  /*0f40*/  FADD R10, R7, R10 ;  /* 0x0000000a070a7221 */ /* 0x001fca0000000000 */
[----:B------:R0:W-:Y:S01]  /*0f50*/  @!P0 STS [R9], R10 ;  /* 0x0000000a09008388 */ /* 0x0001e20000000800 */
[----:B------:R-:W-:Y:S06]  /*0f60*/  BAR.SYNC.DEFER_BLOCKING 0x0 ;  /* 0x0000000000007b1d */ /* 0x000fec0000010000 */
[----:B------:R-:W-:Y:S05]  /*0f70*/  @P1 EXIT ;  /* 0x000000000000194d */ /* 0x000fea0003800000 */
[----:B------:R-:W-:-:S13]  /*0f80*/  ISETP.GT.U32.AND P0, PT, R3, 0x7, PT ;  /* 0x000000070300780c */ /* 0x000fda0003f04070 */
[----:B------:R-:W1:Y:S01]  /*0f90*/  @!P0 S2R R5, SR_CgaCtaId ;  /* 0x0000000000058919 */ /* 0x000e620000008800 */
[----:B------:R-:W-:-:S04]  /*0fa0*/  @!P0 MOV R2, 0x400 ;  /* 0x0000040000028802 */ /* 0x000fc80000000f00 */
[----:B-1----:R-:W-:Y:S01]  /*0fb0*/  @!P0 LEA R4, R5, R2, 0x18 ;  /* 0x0000000205048211 */ /* 0x002fe200078ec0ff */
[----:B------:R-:W-:-:S03]  /*0fc0*/  HFMA2 R2, -RZ, RZ, 0, 0 ;  /* 0x00000000ff027431 */ /* 0x000fc600000001ff */
[----:B------:R-:W-:-:S05]  /*0fd0*/  @!P0 LEA R4, R3, R4, 0x2 ;  /* 0x0000000403048211 */ /* 0x000fca00078e10ff */
[----:B------:R-:W1:Y:S01]  /*0fe0*/  @!P0 LDS R2, [R4] ;  /* 0x0000000004028984 */ /* 0x000e620000000800 */
[----:B------:R-:W-:-:S03]  /*0ff0*/  ISETP.NE.AND P0, PT, R3, RZ, PT ;  /* 0x000000ff0300720c */ /* 0x000fc60003f05270 */
[----:B-1----:R-:W1:Y:S02]  /*1000*/  SHFL.DOWN PT, R5, R2, 0x10, 0x1f ;  /* 0x0a001f0002057f89 */ /* 0x002e6400000e0000 */
[----:B-1----:R-:W-:-:S05]  /*1010*/  FADD R5, R5, R2 ;  /* 0x0000000205057221 */ /* 0x002fca0000000000 */
[----:B------:R-:W1:Y:S02]  /*1020*/  SHFL.DOWN PT, R6, R5, 0x8, 0x1f ;  /* 0x09001f0005067f89 */ /* 0x000e6400000e0000 */
[----:B-1----:R-:W-:-:S05]  /*1030*/  FADD R6, R5, R6 ;  /* 0x0000000605067221 */ /* 0x002fca0000000000 */
[----:B------:R-:W1:Y:S02]  /*1040*/  SHFL.DOWN PT, R7, R6, 0x4, 0x1f ;  /* 0x08801f0006077f89 */ /* 0x000e6400000e0000 */
[----:B-1----:R-:W-:-:S05]  /*1050*/  FADD R7, R6, R7 ;  /* 0x0000000706077221 */ /* 0x002fca0000000000 */
[----:B------:R-:W1:Y:S02]  /*1060*/  SHFL.DOWN PT, R8, R7, 0x2, 0x1f ;  /* 0x08401f0007087f89 */ /* 0x000e6400000e0000 */
[----:B-1----:R-:W-:-:S05]  /*1070*/  FADD R8, R7, R8 ;  /* 0x0000000807087221 */ /* 0x002fca0000000000 */
[----:B0-----:R0:W1:Y:S01]  /*1080*/  SHFL.DOWN PT, R9, R8, 0x1, 0x1f ;  /* 0x08201f0008097f89 */ /* 0x00106200000e0000 */
[----:B------:R-:W-:Y:S05]  /*1090*/  @P0 EXIT ;  /* 0x000000000000094d */ /* 0x000fea0003800000 */
[----:B------:R-:W2:Y:S01]  /*10a0*/  LDC.64 R2, c[0x0][0x3b0] ;  /* 0x0000ec00ff027b82 */ /* 0x000ea20000000a00 */
[----:B-1----:R-:W-:Y:S01]  /*10b0*/  FADD R9, R8, R9 ;  /* 0x0000000908097221 */ /* 0x002fe20000000000 */
[----:B--2---:R-:W-:-:S05]  /*10c0*/  IMAD.WIDE R2, R0, 0x4, R2 ;  /* 0x0000000400027825 */ /* 0x004fca00078e0202 */
[----:B------:R-:W-:Y:S01]  /*10d0*/  STG.E desc[UR4][R2.64], R9 ;  /* 0x0000000902007986 */ /* 0x000fe2000c101904 */
[----:B------:R-:W-:Y:S05]  /*10e0*/  EXIT ;  /* 0x000000000000794d */ /* 0x000fea0003800000 */
.L_x_10:
[----:B------:R-:W-:-:S00]  /*10f0*/  BRA `(.L_x_10) ;  /* 0xfffffffc00fc7947 */ /* 0x000fc0000383ffff */
[----:B------:R-:W-:-:S00]  /*1100*/  NOP ;  /* 0x0000000000007918 */ /* 0x000fc00000000000 */
[----:B------:R-:W-:-:S00]  /*1110*/  NOP ;  /* 0x0000000000007918 */ /* 0x000fc00000000000 */
[----:B------:R-:W-:-:S00]  /*1120*/  NOP ;  /* 0x0000000000007918 */ /* 0x000fc00000000000 */
[----:B------:R-:W-:-:S00]  /*1130*/  NOP ;  /* 0x0000000000007918 */ /* 0x000fc00000000000 */
[----:B------:R-:W-:-:S00]  /*1140*/  NOP ;  /* 0x0000000000007918 */ /* 0x000fc00000000000 */
[----:B------:R-:W-:-:S00]  /*1150*/  NOP ;  /* 0x0000000000007918 */ /* 0x000fc00000000000 */
[----:B------:R-:W-:-:S00]  /*1160*/  NOP ;  /* 0x0000000000007918 */ /* 0x000fc00000000000 */
[----:B------:R-:W-:-:S00]  /*1170*/  NOP ;  /* 0x0000000000007918 */ /* 0x000fc00000000000 */
.L_x_77:


//--------------------- .text._Z25My_spmv_csr_bucket_kernelIifLj8ELj32EEvT_PKS0_S2_S2_PKT0_S5_PS3_ --------------------------
	.section	.text._Z25My_spmv_csr_bucket_kernelIifLj8ELj32EEvT_PKS0_S2_S2_PKT0_S5_PS3_,"ax",@progbits
	.align	128
        .global         _Z25My_spmv_csr_bucket_kernelIifLj8ELj32EEvT_PKS0_S2_S2_PKT0_S5_PS3_
        .type           _Z25My_spmv_csr_bucket_kernelIifLj8ELj32EEvT_PKS0_S2_S2_PKT0_S5_PS3_,@function
        .size           _Z25My_spmv_csr_bucket_kernelIifLj8ELj32EEvT_PKS0_S2_S2_PKT0_S5_PS3_,(.L_x_78 - _Z25My_spmv_csr_bucket_kernelIifLj8ELj32EEvT_PKS0_S2_S2_PKT0_S5_PS3_)
        .other          _Z25My_spmv_csr_bucket_kernelIifLj8ELj32EEvT_PKS0_S2_S2_PKT0_S5_PS3_,@"STO_CUDA_ENTRY STV_DEFAULT"
_Z25My_spmv_csr_bucket_kernelIifLj8ELj32EEvT_PKS0_S2_S2_PKT0_S5_PS3_:
.text._Z25My_spmv_csr_bucket_kernelIifLj8ELj32EEvT_PKS0_S2_S2_PKT0_S5_PS3_:
[----:B------:R-:W-:Y:S01]  /*0000*/  LDC R1, c[0x0][0x37c] ;  /* 0x0000df00ff017b82 */ /* 0x000fe20000000800 */
[----:B------:R-:W0:Y:S01]  /*0010*/  S2R R0, SR_CTAID.X ;  /* 0x0000000000007919 */ /* 0x000e220000002500 */
[----:B------:R-:W1:Y:S01]  /*0020*/  LDCU UR4, c[0x0][0x380] ;  /* 0x00007000ff0477ac */ /* 0x000e620008000800 */
[----:B------:R-:W0:Y:S02]  /*0030*/  S2R R11, SR_TID.X ;  /* 0x00000000000b7919 */ /* 0x000e240000002100 */
[----:B0-----:R-:W-:-:S04]  /*0040*/  LEA R0, R0, R11, 0x8 ;  /* 0x0000000b00007211 */ /* 0x001fc800078e40ff */
[----:B------:R-:W-:-:S04]  /*0050*/  SHF.R.U32.HI R3, RZ, 0x5, R0 ;  /* 0x00000005ff037819 */ /* 0x000fc80000011600 */
[----:B-1----:R-:W-:-:S13]  /*0060*/  ISETP.GE.AND P0, PT, R3, UR4, PT ;  /* 0x0000000403007c0c */ /* 0x002fda000bf06270 */
[----:B------:R-:W-:Y:S05]  /*0070*/  @P0 EXIT ;  /* 0x000000000000094d */ /* 0x000fea0003800000 */
[----:B------:R-:W0:Y:S01]  /*0080*/  LDC.64 R4, c[0x0][0x388] ;  /* 0x0000e200ff047b82 */ /* 0x000e220000000a00 */
[----:B------:R-:W1:Y:S07]  /*0090*/  LDCU.64 UR4, c[0x0][0x358] ;  /* 0x00006b00ff0477ac */ /* 0x000e6e0008000a00 */
[----:B------:R-:W2:Y:S01]  /*00a0*/  LDC.64 R8, c[0x0][0x390] ;  /* 0x0000e400ff087b82 */ /* 0x000ea20000000a00 */
[----:B0-----:R-:W-:-:S05]  /*00b0*/  IMAD.WIDE.U32 R4, R3, 0x4, R4 ;  /* 0x0000000403047825 */ /* 0x001fca00078e0004 */
[----:B-1----:R-:W2:Y:S02]  /*00c0*/  LDG.E.CONSTANT R0, desc[UR4][R4.64] ;  /* 0x0000000404007981 */ /* 0x002ea4000c1e9900 */
[----:B--2---:R-:W-:-:S05]  /*00d0*/  IMAD.WIDE R8, R0, 0x4, R8 ;  /* 0x0000000400087825 */ /* 0x004fca00078e0208 */
[----:B------:R-:W2:Y:S04]  /*00e0*/  LDG.E.CONSTANT R3, desc[UR4][R8.64] ;  /* 0x0000000408037981 */ /* 0x000ea8000c1e9900 */
[----:B------:R-:W3:Y:S01]  /*00f0*/  LDG.E.CONSTANT R7, desc[UR4][R8.64+0x4] ;  /* 0x0000040408077981 */ /* 0x000ee2000c1e9900 */
[----:B------:R-:W-:Y:S01]  /*0100*/  LOP3.LUT R2, R11, 0x1f, RZ, 0xc0, !PT ;  /* 0x0000001f0b027812 */ /* 0x000fe200078ec0ff */
[----:B------:R-:W-:Y:S01]  /*0110*/  BSSY.RECONVERGENT B0, `(.L_x_11) ;  /* 0x00000d2000007945 */ /* 0x000fe20003800200 */
[----:B------:R-:W-:Y:S02]  /*0120*/  HFMA2 R6, -RZ, RZ, 0, 0 ;  /* 0x00000000ff067431 */ /* 0x000fe400000001ff */
[----:B--2---:R-:W-:-:S04]  /*0130*/  IADD3 R4, PT, PT, R2, R3, RZ ;  /* 0x0000000302047210 */ /* 0x004fc80007ffe0ff */
[----:B---3--:R-:W-:-:S13]  /*0140*/  ISETP.GE.AND P0, PT, R4, R7, PT ;  /* 0x000000070400720c */ /* 0x008fda0003f06270 */
[----:B------:R-:W-:Y:S05]  /*0150*/  @P0 BRA `(.L_x_12) ;  /* 0x0000000c00340947 */ /* 0x000fea0003800000 */
[----:B------:R-:W-:Y:S01]  /*0160*/  LOP3.LUT R3, RZ, R3, RZ, 0x33, !PT ;  /* 0x00000003ff037212 */ /* 0x000fe200078e33ff */
[----:B------:R-:W-:Y:S01]  /*0170*/  BSSY.RECONVERGENT B1, `(.L_x_13) ;  /* 0x0000065000017945 */ /* 0x000fe20003800200 */
[----:B------:R-:W-:Y:S02]  /*0180*/  VIADDMNMX R7, R4, 0x20, R7, !PT ;  /* 0x0000002004077846 */ /* 0x000fe40007800107 */
[----:B------:R-:W-:Y:S02]  /*0190*/  MOV R6, RZ ;  /* 0x000000ff00067202 */ /* 0x000fe40000000f00 */
[----:B------:R-:W-:-:S04]  /*01a0*/  IADD3 R3, PT, PT, -R2, R7, R3 ;  /* 0x0000000702037210 */ /* 0x000fc80007ffe103 */
[C---:B------:R-:W-:Y:S02]  /*01b0*/  ISETP.GE.U32.AND P1, PT, R3.reuse, 0x1e0, PT ;  /* 0x000001e00300780c */ /* 0x040fe40003f26070 */
[----:B------:R-:W-:-:S04]  /*01c0*/  LEA.HI R5, R3, 0x1, RZ, 0x1b ;  /* 0x0000000103057811 */ /* 0x000fc800078fd8ff */
[----:B------:R-:W-:-:S04]  /*01d0*/  LOP3.LUT R7, R5, 0xf, RZ, 0xc0, !PT ;  /* 0x0000000f05077812 */ /* 0x000fc800078ec0ff */
[----:B------:R-:W-:-:S03]  /*01e0*/  ISETP.NE.AND P0, PT, R7, RZ, PT ;  /* 0x000000ff0700720c */ /* 0x000fc60003f05270 */
[----:B------:R-:W-:Y:S10]  /*01f0*/  @!P1 BRA `(.L_x_14) ;  /* 0x0000000400709947 */ /* 0x000ff40003800000 */
[----:B------:R-:W-:Y:S02]  /*0200*/  LOP3.LUT R3, R5, 0xffffff0, RZ, 0xc0, !PT ;  /* 0x0ffffff005037812 */ /* 0x000fe400078ec0ff */
[----:B------:R-:W-:Y:S02]  /*0210*/  MOV R6, RZ ;  /* 0x000000ff00067202 */ /* 0x000fe40000000f00 */
[----:B------:R-:W-:-:S07]  /*0220*/  IADD3 R3, PT, PT, -R3, RZ, RZ ;  /* 0x000000ff03037210 */ /* 0x000fce0007ffe1ff */
.L_x_15:
[----:B------:R-:W0:Y:S08]  /*0230*/  LDC.64 R14, c[0x0][0x398] ;  /* 0x0000e600ff0e7b82 */ /* 0x000e300000000a00 */
[----:B------:R-:W1:Y:S08]  /*0240*/  LDC.64 R12, c[0x0][0x3a8] ;  /* 0x0000ea00ff0c7b82 */ /* 0x000e700000000a00 */
[----:B------:R-:W2:Y:S01]  /*0250*/  LDC.64 R10, c[0x0][0x3a0] ;  /* 0x0000e800ff0a7b82 */ /* 0x000ea20000000a00 */
[----:B0-----:R-:W-:-:S05]  /*0260*/  IMAD.WIDE R14, R4, 0x4, R14 ;  /* 0x00000004040e7825 */ /* 0x001fca00078e020e */
[----:B------:R-:W1:Y:S04]  /*0270*/  LDG.E.CONSTANT R25, desc[UR4][R14.64] ;  /* 0x000000040e197981 */ /* 0x000e68000c1e9900 */
[----:B------:R-:W3:Y:S04]  /*0280*/  LDG.E.CONSTANT R29, desc[UR4][R14.64+0x80] ;  /* 0x000080040e1d7981 */ /* 0x000ee8000c1e9900 */
[----:B------:R-:W4:Y:S01]  /*0290*/  LDG.E.CONSTANT R27, desc[UR4][R14.64+0x100] ;  /* 0x000100040e1b7981 */ /* 0x000f22000c1e9900 */
[----:B--2---:R-:W-:-:S03]  /*02a0*/  IMAD.WIDE R10, R4, 0x4, R10 ;  /* 0x00000004040a7825 */ /* 0x004fc600078e020a */
[----:B------:R-:W2:Y:S04]  /*02b0*/  LDG.E.CONSTANT R21, desc[UR4][R14.64+0x180] ;  /* 0x000180040e157981 */ /* 0x000ea8000c1e9900 */
[----:B------:R-:W5:Y:S04]  /*02c0*/  LDG.E.CONSTANT R23, desc[UR4][R10.64] ;  /* 0x000000040a177981 */ /* 0x000f68000c1e9900 */
[----:B------:R-:W5:Y:S04]  /*02d0*/  LDG.E.CONSTANT R17, desc[UR4][R14.64+0x200] ;  /* 0x000200040e117981 */ /* 0x000f68000c1e9900 */
[----:B------:R-:W5:Y:S04]  /*02e0*/  LDG.E.CONSTANT R19, desc[UR4][R14.64+0x280] ;  /* 0x000280040e137981 */ /* 0x000f68000c1e9900 */
[----:B------:R-:W5:Y:S04]  /*02f0*/  LDG.E.CONSTANT R8, desc[UR4][R10.64+0x80] ;  /* 0x000080040a087981 */ /* 0x000f68000c1e9900 */
[----:B------:R-:W5:Y:S01]  /*0300*/  LDG.E.CONSTANT R22, desc[UR4][R10.64+0x200] ;  /* 0x000200040a167981 */ /* 0x000f62000c1e9900 */
[----:B-1----:R-:W-:-:S06]  /*0310*/  IMAD.WIDE R24, R25, 0x4, R12 ;  /* 0x0000000419187825 */ /* 0x002fcc00078e020c */
[----:B------:R-:W5:Y:S01]  /*0320*/  LDG.E.CONSTANT R24, desc[UR4][R24.64] ;  /* 0x0000000418187981 */ /* 0x000f62000c1e9900 */
[----:B---3--:R-:W-:-:S04]  /*0330*/  IMAD.WIDE R28, R29, 0x4, R12 ;  /* 0x000000041d1c7825 */ /* 0x008fc800078e020c */
[--C-:B----4-:R-:W-:Y:S01]  /*0340*/  IMAD.WIDE R26, R27, 0x4, R12.reuse ;  /* 0x000000041b1a7825 */ /* 0x110fe200078e020c */
[----:B------:R-:W3:Y:S03]  /*0350*/  LDG.E.CONSTANT R9, desc[UR4][R28.64] ;  /* 0x000000041c097981 */ /* 0x000ee6000c1e9900 */
[--C-:B--2---:R-:W-:Y:S01]  /*0360*/  IMAD.WIDE R20, R21, 0x4, R12.reuse ;  /* 0x0000000415147825 */ /* 0x104fe200078e020c */
[----:B------:R-:W2:Y:S04]  /*0370*/  LDG.E.CONSTANT R25, desc[UR4][R14.64+0x300] ;  /* 0x000300040e197981 */ /* 0x000ea8000c1e9900 */
[----:B------:R-:W4:Y:S01]  /*0380*/  LDG.E.CONSTANT R27, desc[UR4][R26.64] ;  /* 0x000000041a1b7981 */ /* 0x000f22000c1e9900 */
[----:B-----5:R-:W-:-:S03]  /*0390*/  IMAD.WIDE R16, R17, 0x4, R12 ;  /* 0x0000000411107825 */ /* 0x020fc600078e020c */
[----:B------:R-:W5:Y:S01]  /*03a0*/  LDG.E.CONSTANT R21, desc[UR4][R20.64] ;  /* 0x0000000414157981 */ /* 0x000f62000c1e9900 */
[----:B------:R-:W-:-:S03]  /*03b0*/  IMAD.WIDE R18, R19, 0x4, R12 ;  /* 0x0000000413127825 */ /* 0x000fc600078e020c */
[----:B------:R-:W5:Y:S04]  /*03c0*/  LDG.E.CONSTANT R17, desc[UR4][R16.64] ;  /* 0x0000000410117981 */ /* 0x000f68000c1e9900 */
[----:B------:R-:W5:Y:S04]  /*03d0*/  LDG.E.CONSTANT R29, desc[UR4][R14.64+0x400] ;  /* 0x000400040e1d7981 */ /* 0x000f68000c1e9900 */
[----:B------:R-:W5:Y:S04]  /*03e0*/  LDG.E.CONSTANT R20, desc[UR4][R10.64+0x180] ;  /* 0x000180040a147981 */ /* 0x000f68000c1e9900 */
[----:B------:R-:W5:Y:S04]  /*03f0*/  LDG.E.CONSTANT R19, desc[UR4][R18.64] ;  /* 0x0000000412137981 */ /* 0x000f68000c1e9900 */
[----:B------:R-:W5:Y:S04]  /*0400*/  LDG.E.CONSTANT R26, desc[UR4][R10.64+0x280] ;  /* 0x000280040a1a7981 */ /* 0x000f68000c1e9900 */
[----:B------:R-:W5:Y:S01]  /*0410*/  LDG.E.CONSTANT R28, desc[UR4][R14.64+0x700] ;  /* 0x000700040e1c7981 */ /* 0x000f62000c1e9900 */
[----:B------:R-:W-:-:S03]  /*0420*/  FFMA R23, R23, R24, R6 ;  /* 0x0000001817177223 */ /* 0x000fc60000000006 */
[----:B------:R-:W4:Y:S04]  /*0430*/  LDG.E.CONSTANT R24, desc[UR4][R10.64+0x100] ;  /* 0x000100040a187981 */ /* 0x000f28000c1e9900 */
[----:B------:R-:W5:Y:S01]  /*0440*/  LDG.E.CONSTANT R6, desc[UR4][R14.64+0x380] ;  /* 0x000380040e067981 */ /* 0x000f62000c1e9900 */
[----:B---3--:R-:W-:-:S03]  /*0450*/  FFMA R9, R8, R9, R23 ;  /* 0x0000000908097223 */ /* 0x008fc60000000017 */
[----:B------:R-:W3:Y:S01]  /*0460*/  LDG.E.CONSTANT R23, desc[UR4][R14.64+0x480] ;  /* 0x000480040e177981 */ /* 0x000ee2000c1e9900 */
[----:B----4-:R-:W-:Y:S01]  /*0470*/  FFMA R27, R24, R27, R9 ;  /* 0x0000001b181b7223 */ /* 0x010fe20000000009 */
[----:B--2---:R-:W-:Y:S02]  /*0480*/  IMAD.WIDE R8, R25, 0x4, R12 ;  /* 0x0000000419087825 */ /* 0x004fe400078e020c */
[----:B------:R-:W2:Y:S02]  /*0490*/  LDG.E.CONSTANT R25, desc[UR4][R10.64+0x300] ;  /* 0x000300040a197981 */ /* 0x000ea4000c1e9900 */
[----:B-----5:R-:W-:Y:S01]  /*04a0*/  FFMA R24, R20, R21, R27 ;  /* 0x0000001514187223 */ /* 0x020fe2000000001b */
[----:B------:R-:W-:Y:S01]  /*04b0*/  IMAD.WIDE R20, R6, 0x4, R12 ;  /* 0x0000000406147825 */ /* 0x000fe200078e020c */
[----:B------:R-:W2:Y:S03]  /*04c0*/  LDG.E.CONSTANT R8, desc[UR4][R8.64] ;  /* 0x0000000408087981 */ /* 0x000ea6000c1e9900 */
[----:B------:R-:W-:Y:S01]  /*04d0*/  FFMA R24, R22, R17, R24 ;  /* 0x0000001116187223 */ /* 0x000fe20000000018 */
[----:B------:R-:W4:Y:S01]  /*04e0*/  LDG.E.CONSTANT R27, desc[UR4][R14.64+0x500] ;  /* 0x000500040e1b7981 */ /* 0x000f22000c1e9900 */
[----:B------:R-:W-:-:S03]  /*04f0*/  IMAD.WIDE R16, R29, 0x4, R12 ;  /* 0x000000041d107825 */ /* 0x000fc600078e020c */
[----:B------:R-:W5:Y:S04]  /*0500*/  LDG.E.CONSTANT R20, desc[UR4][R20.64] ;  /* 0x0000000414147981 */ /* 0x000f68000c1e9900 */
[----:B------:R-:W5:Y:S04]  /*0510*/  LDG.E.CONSTANT R22, desc[UR4][R10.64+0x380] ;  /* 0x000380040a167981 */ /* 0x000f68000c1e9900 */
[----:B------:R-:W5:Y:S01]  /*0520*/  LDG.E.CONSTANT R6, desc[UR4][R14.64+0x580] ;  /* 0x000580040e067981 */ /* 0x000f62000c1e9900 */
[----:B------:R-:W-:-:S03]  /*0530*/  FFMA R26, R26, R19, R24 ;  /* 0x000000131a1a7223 */ /* 0x000fc60000000018 */
[----:B------:R-:W5:Y:S04]  /*0540*/  LDG.E.CONSTANT R29, desc[UR4][R14.64+0x600] ;  /* 0x000600040e1d7981 */ /* 0x000f68000c1e9900 */
[----:B------:R-:W5:Y:S04]  /*0550*/  LDG.E.CONSTANT R16, desc[UR4][R16.64] ;  /* 0x0000000410107981 */ /* 0x000f68000c1e9900 */
[----:B------:R-:W5:Y:S04]  /*0560*/  LDG.E.CONSTANT R24, desc[UR4][R14.64+0x680] ;  /* 0x000680040e187981 */ /* 0x000f68000c1e9900 */
[----:B------:R0:W5:Y:S04]  /*0570*/  LDG.E.CONSTANT R21, desc[UR4][R14.64+0x780] ;  /* 0x000780040e157981 */ /* 0x000168000c1e9900 */
[----:B------:R-:W5:Y:S01]  /*0580*/  LDG.E.CONSTANT R17, desc[UR4][R10.64+0x400] ;  /* 0x000400040a117981 */ /* 0x000f62000c1e9900 */
[----:B---3--:R-:W-:-:S06]  /*0590*/  IMAD.WIDE R18, R23, 0x4, R12 ;  /* 0x0000000417127825 */ /* 0x008fcc00078e020c */
[----:B------:R-:W3:Y:S04]  /*05a0*/  LDG.E.CONSTANT R18, desc[UR4][R18.64] ;  /* 0x0000000412127981 */ /* 0x000ee8000c1e9900 */
[----:B------:R-:W3:Y:S01]  /*05b0*/  LDG.E.CONSTANT R19, desc[UR4][R10.64+0x680] ;  /* 0x000680040a137981 */ /* 0x000ee2000c1e9900 */
[----:B--2---:R-:W-:-:S03]  /*05c0*/  FFMA R23, R25, R8, R26 ;  /* 0x0000000819177223 */ /* 0x004fc6000000001a */
[----:B------:R-:W3:Y:S01]  /*05d0*/  LDG.E.CONSTANT R25, desc[UR4][R10.64+0x480] ;  /* 0x000480040a197981 */ /* 0x000ee2000c1e9900 */
[----:B----4-:R-:W-:-:S06]  /*05e0*/  IMAD.WIDE R8, R27, 0x4, R12 ;  /* 0x000000041b087825 */ /* 0x010fcc00078e020c */
[----:B------:R-:W2:Y:S01]  /*05f0*/  LDG.E.CONSTANT R9, desc[UR4][R8.64] ;  /* 0x0000000408097981 */ /* 0x000ea2000c1e9900 */
[----:B-----5:R-:W-:Y:S01]  /*0600*/  FFMA R20, R22, R20, R23 ;  /* 0x0000001416147223 */ /* 0x020fe20000000017 */
[--C-:B------:R-:W-:Y:S02]  /*0610*/  IMAD.WIDE R22, R6, 0x4, R12.reuse ;  /* 0x0000000406167825 */ /* 0x100fe400078e020c */
[----:B------:R-:W2:Y:S02]  /*0620*/  LDG.E.CONSTANT R6, desc[UR4][R10.64+0x500] ;  /* 0x000500040a067981 */ /* 0x000ea4000c1e9900 */
[--C-:B------:R-:W-:Y:S02]  /*0630*/  IMAD.WIDE R26, R29, 0x4, R12.reuse ;  /* 0x000000041d1a7825 */ /* 0x100fe400078e020c */
[----:B------:R-:W4:Y:S04]  /*0640*/  LDG.E.CONSTANT R23, desc[UR4][R22.64] ;  /* 0x0000000416177981 */ /* 0x000f28000c1e9900 */
[----:B------:R-:W4:Y:S01]  /*0650*/  LDG.E.CONSTANT R8, desc[UR4][R10.64+0x580] ;  /* 0x000580040a087981 */ /* 0x000f22000c1e9900 */
[----:B0-----:R-:W-:-:S03]  /*0660*/  IMAD.WIDE R14, R24, 0x4, R12 ;  /* 0x00000004180e7825 */ /* 0x001fc600078e020c */
[----:B------:R-:W5:Y:S01]  /*0670*/  LDG.E.CONSTANT R26, desc[UR4][R26.64] ;  /* 0x000000041a1a7981 */ /* 0x000f62000c1e9900 */
[----:B------:R-:W-:-:S03]  /*0680*/  IMAD.WIDE R28, R28, 0x4, R12 ;  /* 0x000000041c1c7825 */ /* 0x000fc600078e020c */
[----:B------:R-:W5:Y:S01]  /*0690*/  LDG.E.CONSTANT R14, desc[UR4][R14.64] ;  /* 0x000000040e0e7981 */ /* 0x000f62000c1e9900 */
[----:B------:R-:W-:-:S03]  /*06a0*/  FFMA R16, R17, R16, R20 ;  /* 0x0000001011107223 */ /* 0x000fc60000000014 */
[----:B------:R-:W5:Y:S01]  /*06b0*/  LDG.E.CONSTANT R17, desc[UR4][R10.64+0x600] ;  /* 0x000600040a117981 */ /* 0x000f62000c1e9900 */
[----:B------:R-:W-:-:S03]  /*06c0*/  IMAD.WIDE R12, R21, 0x4, R12 ;  /* 0x00000004150c7825 */ /* 0x000fc600078e020c */
[----:B------:R-:W5:Y:S04]  /*06d0*/  LDG.E.CONSTANT R28, desc[UR4][R28.64] ;  /* 0x000000041c1c7981 */ /* 0x000f68000c1e9900 */
[----:B------:R-:W5:Y:S04]  /*06e0*/  LDG.E.CONSTANT R21, desc[UR4][R10.64+0x700] ;  /* 0x000700040a157981 */ /* 0x000f68000c1e9900 */
[----:B------:R-:W5:Y:S04]  /*06f0*/  LDG.E.CONSTANT R20, desc[UR4][R10.64+0x780] ;  /* 0x000780040a147981 */ /* 0x000f68000c1e9900 */
[----:B------:R-:W5:Y:S01]  /*0700*/  LDG.E.CONSTANT R13, desc[UR4][R12.64] ;  /* 0x000000040c0d7981 */ /* 0x000f62000c1e9900 */
[----:B------:R-:W-:-:S04]  /*0710*/  IADD3 R3, PT, PT, R3, 0x10, RZ ;  /* 0x0000001003037810 */ /* 0x000fc80007ffe0ff */
[----:B------:R-:W-:Y:S02]  /*0720*/  ISETP.NE.AND P1, PT, R3, RZ, PT ;  /* 0x000000ff0300720c */ /* 0x000fe40003f25270 */
[----:B------:R-:W-:Y:S01]  /*0730*/  IADD3 R4, PT, PT, R4, 0x200, RZ ;  /* 0x0000020004047810 */ /* 0x000fe20007ffe0ff */
[----:B---3--:R-:W-:-:S04]  /*0740*/  FFMA R25, R25, R18, R16 ;  /* 0x0000001219197223 */ /* 0x008fc80000000010 */
[----:B--2---:R-:W-:-:S04]  /*0750*/  FFMA R9, R6, R9, R25 ;  /* 0x0000000906097223 */ /* 0x004fc80000000019 */
[----:B----4-:R-:W-:-:S04]  /*0760*/  FFMA R8, R8, R23, R9 ;  /* 0x0000001708087223 */ /* 0x010fc80000000009 */
[----:B-----5:R-:W-:-:S04]  /*0770*/  FFMA R8, R17, R26, R8 ;  /* 0x0000001a11087223 */ /* 0x020fc80000000008 */
[----:B------:R-:W-:-:S04]  /*0780*/  FFMA R8, R19, R14, R8 ;  /* 0x0000000e13087223 */ /* 0x000fc80000000008 */
[----:B------:R-:W-:-:S04]  /*0790*/  FFMA R8, R21, R28, R8 ;  /* 0x0000001c15087223 */ /* 0x000fc80000000008 */
[----:B------:R-:W-:Y:S01]  /*07a0*/  FFMA R6, R20, R13, R8 ;  /* 0x0000000d14067223 */ /* 0x000fe20000000008 */
[----:B------:R-:W-:Y:S06]  /*07b0*/  @P1 BRA `(.L_x_15) ;  /* 0xfffffff8009c1947 */ /* 0x000fec000383ffff */
.L_x_14:
[----:B------:R-:W-:Y:S05]  /*07c0*/  BSYNC.RECONVERGENT B1 ;  /* 0x0000000000017941 */ /* 0x000fea0003800200 */
.L_x_13:
        /* <DEDUP_REMOVED lines=52> */
.L_x_17:
[----:B------:R-:W-:Y:S05]  /*0b10*/  BSYNC.RECONVERGENT B1 ;  /* 0x0000000000017941 */ /* 0x000fea0003800200 */
.L_x_16:
        /* <DEDUP_REMOVED lines=32> */
.L_x_19:
[----:B------:R-:W-:Y:S05]  /*0d20*/  BSYNC.RECONVERGENT B1 ;  /* 0x0000000000017941 */ /* 0x000fea0003800200 */
.L_x_18:
[----:B------:R-:W-:Y:S05]  /*0d30*/  @!P1 BRA `(.L_x_12) ;  /* 0x00000000003c9947 */ /* 0x000fea0003800000 */
[----:B------:R-:W0:Y:S01]  /*0d40*/  LDC.64 R8, c[0x0][0x398] ;  /* 0x0000e600ff087b82 */ /* 0x000e220000000a00 */
[----:B------:R-:W-:-:S07]  /*0d50*/  IADD3 R5, PT, PT, -R5, RZ, RZ ;  /* 0x000000ff05057210 */ /* 0x000fce0007ffe1ff */
[----:B------:R-:W1:Y:S08]  /*0d60*/  LDC.64 R10, c[0x0][0x3a0] ;  /* 0x0000e800ff0a7b82 */ /* 0x000e700000000a00 */
[----:B------:R-:W2:Y:S02]  /*0d70*/  LDC.64 R12, c[0x0][0x3a8] ;  /* 0x0000ea00ff0c7b82 */ /* 0x000ea40000000a00 */
.L_x_20:
        /* <DEDUP_REMOVED lines=11> */
.L_x_12:
[----:B------:R-:W-:Y:S05]  /*0e30*/  BSYNC.RECONVERGENT B0 ;  /* 0x0000000000007941 */ /* 0x000fea0003800200 */
.L_x_11:
[----:B------:R-:W0:Y:S01]  /*0e40*/  SHFL.DOWN PT, R3, R6, 0x10, 0x1f ;  /* 0x0a001f0006037f89 */ /* 0x000e2200000e0000 */
[----:B------:R-:W-:Y:S01]  /*0e50*/  ISETP.NE.AND P0, PT, R2, RZ, PT ;  /* 0x000000ff0200720c */ /* 0x000fe20003f05270 */
[----:B0-----:R-:W-:-:S05]  /*0e60*/  FADD R3, R3, R6 ;  /* 0x0000000603037221 */ /* 0x001fca0000000000 */
[----:B------:R-:W0:Y:S02]  /*0e70*/  SHFL.DOWN PT, R4, R3, 0x8, 0x1f ;  /* 0x09001f0003047f89 */ /* 0x000e2400000e0000 */
[----:B0-----:R-:W-:-:S05]  /*0e80*/  FADD R4, R3, R4 ;  /* 0x0000000403047221 */ /* 0x001fca0000000000 */
[----:B------:R-:W0:Y:S02]  /*0e90*/  SHFL.DOWN PT, R5, R4, 0x4, 0x1f ;  /* 0x08801f0004057f89 */ /* 0x000e2400000e0000 */
[----:B0-----:R-:W-:-:S05]  /*0ea0*/  FADD R5, R4, R5 ;  /* 0x0000000504057221 */ /* 0x001fca0000000000 */
[----:B------:R-:W0:Y:S02]  /*0eb0*/  SHFL.DOWN PT, R8, R5, 0x2, 0x1f ;  /* 0x08401f0005087f89 */ /* 0x000e2400000e0000 */
[----:B0-----:R-:W-:-:S05]  /*0ec0*/  FADD R8, R5, R8 ;  /* 0x0000000805087221 */ /* 0x001fca0000000000 */
[----:B------:R0:W1:Y:S01]  /*0ed0*/  SHFL.DOWN PT, R7, R8, 0x1, 0x1f ;  /* 0x08201f0008077f89 */ /* 0x00006200000e0000 */
[----:B------:R-:W-:Y:S05]  /*0ee0*/  @P0 EXIT ;  /* 0x000000000000094d */ /* 0x000fea0003800000 */
[----:B------:R-:W2:Y:S01]  /*0ef0*/  LDC.64 R2, c[0x0][0x3b0] ;  /* 0x0000ec00ff027b82 */ /* 0x000ea20000000a00 */
[----:B-1----:R-:W-:Y:S01]  /*0f00*/  FADD R7, R8, R7 ;  /* 0x0000000708077221 */ /* 0x002fe20000000000 */
[----:B--2---:R-:W-:-:S05]  /*0f10*/  IMAD.WIDE R2, R0, 0x4, R2 ;  /* 0x0000000400027825 */ /* 0x004fca00078e0202 */
[----:B------:R-:W-:Y:S01]  /*0f20*/  STG.E desc[UR4][R2.64], R7 ;  /* 0x0000000702007986 */ /* 0x000fe2000c101904 */
[----:B------:R-:W-:Y:S05]  /*0f30*/  EXIT ;  /* 0x000000000000794d */ /* 0x000fea0003800000 */
.L_x_21:
        /* <DEDUP_REMOVED lines=12> */
.L_x_78:


//--------------------- .text._Z25My_spmv_csr_bucket_kernelIifLj16ELj16EEvT_PKS0_S2_S2_PKT0_S5_PS3_ --------------------------
	.section	.text._Z25My_spmv_csr_bucket_kernelIifLj16ELj16EEvT_PKS0_S2_S2_PKT0_S5_PS3_,"ax",@progbits
	.align	128
        .global         _Z25My_spmv_csr_bucket_kernelIifLj16ELj16EEvT_PKS0_S2_S2_PKT0_S5_PS3_
        .type           _Z25My_spmv_csr_bucket_kernelIifLj16ELj16EEvT_PKS0_S2_S2_PKT0_S5_PS3_,@function
        .size           _Z25My_spmv_csr_bucket_kernelIifLj16ELj16EEvT_PKS0_S2_S2_PKT0_S5_PS3_,(.L_x_79 - _Z25My_spmv_csr_bucket_kernelIifLj16ELj16EEvT_PKS0_S2_S2_PKT0_S5_PS3_)
        .other          _Z25My_spmv_csr_bucket_kernelIifLj16ELj16EEvT_PKS0_S2_S2_PKT0_S5_PS3_,@"STO_CUDA_ENTRY STV_DEFAULT"
_Z25My_spmv_csr_bucket_kernelIifLj16ELj16EEvT_PKS0_S2_S2_PKT0_S5_PS3_:
.text._Z25My_spmv_csr_bucket_kernelIifLj16ELj16EEvT_PKS0_S2_S2_PKT0_S5_PS3_:
        /* <DEDUP_REMOVED lines=35> */
.L_x_26:
        /* <DEDUP_REMOVED lines=89> */
.L_x_25:
[----:B------:R-:W-:Y:S05]  /*07c0*/  BSYNC.RECONVERGENT B1 ;  /* 0x0000000000017941 */ /* 0x000fea0003800200 */
.L_x_24:
        /* <DEDUP_REMOVED lines=52> */
.L_x_28:
[----:B------:R-:W-:Y:S05]  /*0b10*/  BSYNC.RECONVERGENT B1 ;  /* 0x0000000000017941 */ /* 0x000fea0003800200 */
.L_x_27:
        /* <DEDUP_REMOVED lines=32> */
.L_x_30:
[----:B------:R-:W-:Y:S05]  /*0d20*/  BSYNC.RECONVERGENT B1 ;  /* 0x0000000000017941 */ /* 0x000fea0003800200 */
.L_x_29:
[----:B------:R-:W-:Y:S05]  /*0d30*/  @!P1 BRA `(.L_x_23) ;  /* 0x00000000003c9947 */ /* 0x000fea0003800000 */
[----:B------:R-:W0:Y:S01]  /*0d40*/  LDC.64 R8, c[0x0][0x398] ;  /* 0x0000e600ff087b82 */ /* 0x000e220000000a00 */
[----:B------:R-:W-:-:S07]  /*0d50*/  IADD3 R5, PT, PT, -R5, RZ, RZ ;  /* 0x000000ff05057210 */ /* 0x000fce0007ffe1ff */
[----:B------:R-:W1:Y:S08]  /*0d60*/  LDC.64 R10, c[0x0][0x3a0] ;  /* 0x0000e800ff0a7b82 */ /* 0x000e700000000a00 */
[----:B------:R-:W2:Y:S02]  /*0d70*/  LDC.64 R12, c[0x0][0x3a8] ;  /* 0x0000ea00ff0c7b82 */ /* 0x000ea40000000a00 */
.L_x_31:
        /* <DEDUP_REMOVED lines=11> */
.L_x_23:
[----:B------:R-:W-:Y:S05]  /*0e30*/  BSYNC.RECONVERGENT B0 ;  /* 0x0000000000007941 */ /* 0x000fea0003800200 */
.L_x_22:
[----:B------:R-:W0:Y:S01]  /*0e40*/  SHFL.DOWN PT, R3, R6, 0x8, 0x101f ;  /* 0x09101f0006037f89 */ /* 0x000e2200000e0000 */
[----:B------:R-:W-:Y:S01]  /*0e50*/  ISETP.NE.AND P0, PT, R2, RZ, PT ;  /* 0x000000ff0200720c */ /* 0x000fe20003f05270 */
        /* <DEDUP_REMOVED lines=8> */
[----:B01----:R-:W-:Y:S01]  /*0ee0*/  FADD R5, R5, R8 ;  /* 0x0000000805057221 */ /* 0x003fe20000000000 */
[----:B--2---:R-:W-:-:S05]  /*0ef0*/  IMAD.WIDE R2, R0, 0x4, R2 ;  /* 0x0000000400027825 */ /* 0x004fca00078e0202 */
[----:B------:R-:W-:Y:S01]  /*0f00*/  STG.E desc[UR4][R2.64], R5 ;  /* 0x0000000502007986 */ /* 0x000fe2000c101904 */
[----:B------:R-:W-:Y:S05]  /*0f10*/  EXIT ;  /* 0x000000000000794d */ /* 0x000fea0003800000 */
.L_x_32:
        /* <DEDUP_REMOVED lines=14> */
.L_x_79:


//--------------------- .text._Z25My_spmv_csr_bucket_kernelIifLj32ELj8EEvT_PKS0_S2_S2_PKT0_S5_PS3_ --------------------------
	.section	.text._Z25My_spmv_csr_bucket_kernelIifLj32ELj8EEvT_PKS0_S2_S2_PKT0_S5_PS3_,"ax",@progbits
	.align	128
        .global         _Z25My_spmv_csr_bucket_kernelIifLj32ELj8EEvT_PKS0_S2_S2_PKT0_S5_PS3_
        .type           _Z25My_spmv_csr_bucket_kernelIifLj32ELj8EEvT_PKS0_S2_S2_PKT0_S5_PS3_,@function
        .size           _Z25My_spmv_csr_bucket_kernelIifLj32ELj8EEvT_PKS0_S2_S2_PKT0_S5_PS3_,(.L_x_80 - _Z25My_spmv_csr_bucket_kernelIifLj32ELj8EEvT_PKS0_S2_S2_PKT0_S5_PS3_)
        .other          _Z25My_spmv_csr_bucket_kernelIifLj32ELj8EEvT_PKS0_S2_S2_PKT0_S5_PS3_,@"STO_CUDA_ENTRY STV_DEFAULT"
_Z25My_spmv_csr_bucket_kernelIifLj32ELj8EEvT_PKS0_S2_S2_PKT0_S5_PS3_:
.text._Z25My_spmv_csr_bucket_kernelIifLj32ELj8EEvT_PKS0_S2_S2_PKT0_S5_PS3_:
        /* <DEDUP_REMOVED lines=35> */
.L_x_37:
        /* <DEDUP_REMOVED lines=89> */
.L_x_36:
[----:B------:R-:W-:Y:S05]  /*07c0*/  BSYNC.RECONVERGENT B1 ;  /* 0x0000000000017941 */ /* 0x000fea0003800200 */
.L_x_35:
        /* <DEDUP_REMOVED lines=52> */
.L_x_39:
[----:B------:R-:W-:Y:S05]  /*0b10*/  BSYNC.RECONVERGENT B1 ;  /* 0x0000000000017941 */ /* 0x000fea0003800200 */
.L_x_38:
        /* <DEDUP_REMOVED lines=32> */
.L_x_41:
[----:B------:R-:W-:Y:S05]  /*0d20*/  BSYNC.RECONVERGENT B1 ;  /* 0x0000000000017941 */ /* 0x000fea0003800200 */
.L_x_40:
[----:B------:R-:W-:Y:S05]  /*0d30*/  @!P1 BRA `(.L_x_34) ;  /* 0x00000000003c9947 */ /* 0x000fea0003800000 */
[----:B------:R-:W0:Y:S01]  /*0d40*/  LDC.64 R8, c[0x0][0x398] ;  /* 0x0000e600ff087b82 */ /* 0x000e220000000a00 */
[----:B------:R-:W-:-:S07]  /*0d50*/  IADD3 R5, PT, PT, -R5, RZ, RZ ;  /* 0x000000ff05057210 */ /* 0x000fce0007ffe1ff */
[----:B------:R-:W1:Y:S08]  /*0d60*/  LDC.64 R10, c[0x0][0x3a0] ;  /* 0x0000e800ff0a7b82 */ /* 0x000e700000000a00 */
[----:B------:R-:W2:Y:S02]  /*0d70*/  LDC.64 R12, c[0x0][0x3a8] ;  /* 0x0000ea00ff0c7b82 */ /* 0x000ea40000000a00 */
.L_x_42:
        /* <DEDUP_REMOVED lines=11> */
.L_x_34:
[----:B------:R-:W-:Y:S05]  /*0e30*/  BSYNC.RECONVERGENT B0 ;  /* 0x0000000000007941 */ /* 0x000fea0003800200 */
.L_x_33:
[----:B------:R-:W0:Y:S01]  /*0e40*/  SHFL.DOWN PT, R3, R6, 0x4, 0x181f ;  /* 0x08981f0006037f89 */ /* 0x000e2200000e0000 */
[----:B------:R-:W-:Y:S01]  /*0e50*/  ISETP.NE.AND P0, PT, R2, RZ, PT ;  /* 0x000000ff0200720c */ /* 0x000fe20003f05270 */
        /* <DEDUP_REMOVED lines=10> */
.L_x_43:
        /* <DEDUP_REMOVED lines=16> */
.L_x_80:


//--------------------- .text._Z25My_spmv_csr_bucket_kernelIifLj64ELj4EEvT_PKS0_S2_S2_PKT0_S5_PS3_ --------------------------
	.section	.text._Z25My_spmv_csr_bucket_kernelIifLj64ELj4EEvT_PKS0_S2_S2_PKT0_S5_PS3_,"ax",@progbits
	.align	128
        .global         _Z25My_spmv_csr_bucket_kernelIifLj64ELj4EEvT_PKS0_S2_S2_PKT0_S5_PS3_
        .type           _Z25My_spmv_csr_bucket_kernelIifLj64ELj4EEvT_PKS0_S2_S2_PKT0_S5_PS3_,@function
        .size           _Z25My_spmv_csr_bucket_kernelIifLj64ELj4EEvT_PKS0_S2_S2_PKT0_S5_PS3_,(.L_x_81 - _Z25My_spmv_csr_bucket_kernelIifLj64ELj4EEvT_PKS0_S2_S2_PKT0_S5_PS3_)
        .other          _Z25My_spmv_csr_bucket_kernelIifLj64ELj4EEvT_PKS0_S2_S2_PKT0_S5_PS3_,@"STO_CUDA_ENTRY STV_DEFAULT"
_Z25My_spmv_csr_bucket_kernelIifLj64ELj4EEvT_PKS0_S2_S2_PKT0_S5_PS3_:
.text._Z25My_spmv_csr_bucket_kernelIifLj64ELj4EEvT_PKS0_S2_S2_PKT0_S5_PS3_:
        /* <DEDUP_REMOVED lines=35> */
.L_x_48:
        /* <DEDUP_REMOVED lines=89> */
.L_x_47:
[----:B------:R-:W-:Y:S05]  /*07c0*/  BSYNC.RECONVERGENT B1 ;  /* 0x0000000000017941 */ /* 0x000fea0003800200 */
.L_x_46:
        /* <DEDUP_REMOVED lines=52> */
.L_x_50:
[----:B------:R-:W-:Y:S05]  /*0b10*/  BSYNC.RECONVERGENT B1 ;  /* 0x0000000000017941 */ /* 0x000fea0003800200 */
.L_x_49:
        /* <DEDUP_REMOVED lines=32> */
.L_x_52:
[----:B------:R-:W-:Y:S05]  /*0d20*/  BSYNC.RECONVERGENT B1 ;  /* 0x0000000000017941 */ /* 0x000fea0003800200 */
.L_x_51:
[----:B------:R-:W-:Y:S05]  /*0d30*/  @!P1 BRA `(.L_x_45) ;  /* 0x00000000003c9947 */ /* 0x000fea0003800000 */
[----:B------:R-:W0:Y:S01]  /*0d40*/  LDC.64 R8, c[0x0][0x398] ;  /* 0x0000e600ff087b82 */ /* 0x000e220000000a00 */
[----:B------:R-:W-:-:S07]  /*0d50*/  IADD3 R5, PT, PT, -R5, RZ, RZ ;  /* 0x000000ff05057210 */ /* 0x000fce0007ffe1ff */
[----:B------:R-:W1:Y:S08]  /*0d60*/  LDC.64 R10, c[0x0][0x3a0] ;  /* 0x0000e800ff0a7b82 */ /* 0x000e700000000a00 */
[----:B------:R-:W2:Y:S02]  /*0d70*/  LDC.64 R12, c[0x0][0x3a8] ;  /* 0x0000ea00ff0c7b82 */ /* 0x000ea40000000a00 */
.L_x_53:
        /* <DEDUP_REMOVED lines=11> */
.L_x_45:
[----:B------:R-:W-:Y:S05]  /*0e30*/  BSYNC.RECONVERGENT B0 ;  /* 0x0000000000007941 */ /* 0x000fea0003800200 */
.L_x_44:
[----:B------:R-:W0:Y:S01]  /*0e40*/  SHFL.DOWN PT, R3, R6, 0x2, 0x1c1f ;  /* 0x085c1f0006037f89 */ /* 0x000e2200000e0000 */
[----:B------:R-:W-:Y:S01]  /*0e50*/  ISETP.NE.AND P0, PT, R2, RZ, PT ;  /* 0x000000ff0200720c */ /* 0x000fe20003f05270 */
[----:B0-----:R-:W-:-:S05]  /*0e60*/  FADD R4, R3, R6 ;  /* 0x0000000603047221 */ /* 0x001fca0000000000 */
[----:B------:R0:W1:Y:S07]  /*0e70*/  SHFL.DOWN PT, R5, R4, 0x1, 0x1c1f ;  /* 0x083c1f0004057f89 */ /* 0x00006e00000e0000 */
[----:B------:R-:W-:Y:S05]  /*0e80*/  @P0 EXIT ;  /* 0x000000000000094d */ /* 0x000fea0003800000 */
[----:B------:R-:W2:Y:S01]  /*0e90*/  LDC.64 R2, c[0x0][0x3b0] ;  /* 0x0000ec00ff027b82 */ /* 0x000ea20000000a00 */
[----:B-1----:R-:W-:Y:S01]  /*0ea0*/  FADD R5, R4, R5 ;  /* 0x0000000504057221 */ /* 0x002fe20000000000 */
[----:B--2---:R-:W-:-:S05]  /*0eb0*/  IMAD.WIDE R2, R0, 0x4, R2 ;  /* 0x0000000400027825 */ /* 0x004fca00078e0202 */
[----:B------:R-:W-:Y:S01]  /*0ec0*/  STG.E desc[UR4][R2.64], R5 ;  /* 0x0000000502007986 */ /* 0x000fe2000c101904 */
[----:B------:R-:W-:Y:S05]  /*0ed0*/  EXIT ;  /* 0x000000000000794d */ /* 0x000fea0003800000 */
.L_x_54:
        /* <DEDUP_REMOVED lines=10> */
.L_x_81:


//--------------------- .text._Z25My_spmv_csr_bucket_kernelIifLj128ELj2EEvT_PKS0_S2_S2_PKT0_S5_PS3_ --------------------------
	.section	.text._Z25My_spmv_csr_bucket_kernelIifLj128ELj2EEvT_PKS0_S2_S2_PKT0_S5_PS3_,"ax",@progbits
	.align	128
        .global         _Z25My_spmv_csr_bucket_kernelIifLj128ELj2EEvT_PKS0_S2_S2_PKT0_S5_PS3_
        .type           _Z25My_spmv_csr_bucket_kernelIifLj128ELj2EEvT_PKS0_S2_S2_PKT0_S5_PS3_,@function
        .size           _Z25My_spmv_csr_bucket_kernelIifLj128ELj2EEvT_PKS0_S2_S2_PKT0_S5_PS3_,(.L_x_82 - _Z25My_spmv_csr_bucket_kernelIifLj128ELj2EEvT_PKS0_S2_S2_PKT0_S5_PS3_)
        .other          _Z25My_spmv_csr_bucket_kernelIifLj128ELj2EEvT_PKS0_S2_S2_PKT0_S5_PS3_,@"STO_CUDA_ENTRY STV_DEFAULT"
_Z25My_spmv_csr_bucket_kernelIifLj128ELj2EEvT_PKS0_S2_S2_PKT0_S5_PS3_:
.text._Z25My_spmv_csr_bucket_kernelIifLj128ELj2EEvT_PKS0_S2_S2_PKT0_S5_PS3_:
        /* <DEDUP_REMOVED lines=35> */
.L_x_59:
        /* <DEDUP_REMOVED lines=89> */
.L_x_58:
[----:B------:R-:W-:Y:S05]  /*07c0*/  BSYNC.RECONVERGENT B1 ;  /* 0x0000000000017941 */ /* 0x000fea0003800200 */
.L_x_57:
        /* <DEDUP_REMOVED lines=52> */
.L_x_61:
[----:B------:R-:W-:Y:S05]  /*0b10*/  BSYNC.RECONVERGENT B1 ;  /* 0x0000000000017941 */ /* 0x000fea0003800200 */
.L_x_60:
        /* <DEDUP_REMOVED lines=32> */
.L_x_63:
[----:B------:R-:W-:Y:S05]  /*0d20*/  BSYNC.RECONVERGENT B1 ;  /* 0x0000000000017941 */ /* 0x000fea0003800200 */
.L_x_62:
[----:B------:R-:W-:Y:S05]  /*0d30*/  @!P1 BRA `(.L_x_56) ;  /* 0x00000000003c9947 */ /* 0x000fea0003800000 */
[----:B------:R-:W0:Y:S01]  /*0d40*/  LDC.64 R8, c[0x0][0x398] ;  /* 0x0000e600ff087b82 */ /* 0x000e220000000a00 */
[----:B------:R-:W-:-:S07]  /*0d50*/  IADD3 R5, PT, PT, -R5, RZ, RZ ;  /* 0x000000ff05057210 */ /* 0x000fce0007ffe1ff */
[----:B------:R-:W1:Y:S08]  /*0d60*/  LDC.64 R10, c[0x0][0x3a0] ;  /* 0x0000e800ff0a7b82 */ /* 0x000e700000000a00 */
[----:B------:R-:W2:Y:S02]  /*0d70*/  LDC.64 R12, c[0x0][0x3a8] ;  /* 0x0000ea00ff0c7b82 */ /* 0x000ea40000000a00 */
.L_x_64:
        /* <DEDUP_REMOVED lines=11> */
.L_x_56:
[----:B------:R-:W-:Y:S05]  /*0e30*/  BSYNC.RECONVERGENT B0 ;  /* 0x0000000000007941 */ /* 0x000fea0003800200 */
.L_x_55:
[----:B------:R-:W-:Y:S01]  /*0e40*/  ISETP.NE.AND P0, PT, R2, RZ, PT ;  /* 0x000000ff0200720c */ /* 0x000fe20003f05270 */
[----:B------:R0:W1:-:S12]  /*0e50*/  SHFL.DOWN PT, R5, R6, 0x1, 0x1e1f ;  /* 0x083e1f0006057f89 */ /* 0x00005800000e0000 */
[----:B0-----:R-:W-:Y:S05]  /*0e60*/  @P0 EXIT ;  /* 0x000000000000094d */ /* 0x001fea0003800000 */
[----:B------:R-:W0:Y:S01]  /*0e70*/  LDC.64 R2, c[0x0][0x3b0] ;  /* 0x0000ec00ff027b82 */ /* 0x000e220000000a00 */
[----:B-1----:R-:W-:Y:S01]  /*0e80*/  FADD R5, R5, R6 ;  /* 0x0000000605057221 */ /* 0x002fe20000000000 */
[----:B0-----:R-:W-:-:S05]  /*0e90*/  IMAD.WIDE R2, R0, 0x4, R2 ;  /* 0x0000000400027825 */ /* 0x001fca00078e0202 */
[----:B------:R-:W-:Y:S01]  /*0ea0*/  STG.E desc[UR4][R2.64], R5 ;  /* 0x0000000502007986 */ /* 0x000fe2000c101904 */
[----:B------:R-:W-:Y:S05]  /*0eb0*/  EXIT ;  /* 0x000000000000794d */ /* 0x000fea0003800000 */
.L_x_65:
        /* <DEDUP_REMOVED lines=12> */
.L_x_82:


//--------------------- .text._Z25My_spmv_csr_bucket_kernelIifLj256ELj1EEvT_PKS0_S2_S2_PKT0_S5_PS3_ --------------------------
	.section	.text._Z25My_spmv_csr_bucket_kernelIifLj256ELj1EEvT_PKS0_S2_S2_PKT0_S5_PS3_,"ax",@progbits
	.align	128
        .global         _Z25My_spmv_csr_bucket_kernelIifLj256ELj1EEvT_PKS0_S2_S2_PKT0_S5_PS3_
        .type           _Z25My_spmv_csr_bucket_kernelIifLj256ELj1EEvT_PKS0_S2_S2_PKT0_S5_PS3_,@function
        .size           _Z25My_spmv_csr_bucket_kernelIifLj256ELj1EEvT_PKS0_S2_S2_PKT0_S5_PS3_,(.L_x_83 - _Z25My_spmv_csr_bucket_kernelIifLj256ELj1EEvT_PKS0_S2_S2_PKT0_S5_PS3_)
        .other          _Z25My_spmv_csr_bucket_kernelIifLj256ELj1EEvT_PKS0_S2_S2_PKT0_S5_PS3_,@"STO_CUDA_ENTRY STV_DEFAULT"
_Z25My_spmv_csr_bucket_kernelIifLj256ELj1EEvT_PKS0_S2_S2_PKT0_S5_PS3_:
.text._Z25My_spmv_csr_bucket_kernelIifLj256ELj1EEvT_PKS0_S2_S2_PKT0_S5_PS3_:
[----:B------:R-:W-:Y:S01]  /*0000*/  LDC R1, c[0x0][0x37c] ;  /* 0x0000df00ff017b82 */ /* 0x000fe20000000800 */
[----:B------:R-:W0:Y:S01]  /*0010*/  S2R R5, SR_CTAID.X ;  /* 0x0000000000057919 */ /* 0x000e220000002500 */
[----:B------:R-:W1:Y:S01]  /*0020*/  LDCU UR4, c[0x0][0x380] ;  /* 0x00007000ff0477ac */ /* 0x000e620008000800 */
[----:B------:R-:W0:Y:S02]  /*0030*/  S2R R0, SR_TID.X ;  /* 0x0000000000007919 */ /* 0x000e240000002100 */
[----:B0-----:R-:W-:-:S04]  /*0040*/  LEA R5, R5, R0, 0x8 ;  /* 0x0000000005057211 */ /* 0x001fc800078e40ff */
[----:B-1----:R-:W-:-:S13]  /*0050*/  ISETP.GE.AND P0, PT, R5, UR4, PT ;  /* 0x0000000405007c0c */ /* 0x002fda000bf06270 */
[----:B------:R-:W-:Y:S05]  /*0060*/  @P0 EXIT ;  /* 0x000000000000094d */ /* 0x000fea0003800000 */
[----:B------:R-:W0:Y:S01]  /*0070*/  LDC.64 R2, c[0x0][0x388] ;  /* 0x0000e200ff027b82 */ /* 0x000e220000000a00 */
[----:B------:R-:W1:Y:S01]  /*0080*/  LDCU.64 UR4, c[0x0][0x358] ;  /* 0x00006b00ff0477ac */ /* 0x000e620008000a00 */
[----:B0-----:R-:W-:-:S06]  /*0090*/  IMAD.WIDE R2, R5, 0x4, R2 ;  /* 0x0000000405027825 */ /* 0x001fcc00078e0202 */
[----:B------:R-:W0:Y:S01]  /*00a0*/  LDC.64 R4, c[0x0][0x390] ;  /* 0x0000e400ff047b82 */ /* 0x000e220000000a00 */
[----:B-1----:R-:W0:Y:S02]  /*00b0*/  LDG.E.CONSTANT R0, desc[UR4][R2.64] ;  /* 0x0000000402007981 */ /* 0x002e24000c1e9900 */
[----:B0-----:R-:W-:-:S05]  /*00c0*/  IMAD.WIDE R4, R0, 0x4, R4 ;  /* 0x0000000400047825 */ /* 0x001fca00078e0204 */
[----:B------:R-:W2:Y:S04]  /*00d0*/  LDG.E.CONSTANT R3, desc[UR4][R4.64] ;  /* 0x0000000404037981 */ /* 0x000ea8000c1e9900 */
[----:B------:R-:W2:Y:S01]  /*00e0*/  LDG.E.CONSTANT R8, desc[UR4][R4.64+0x4] ;  /* 0x0000040404087981 */ /* 0x000ea2000c1e9900 */
[----:B------:R-:W-:Y:S01]  /*00f0*/  BSSY.RECONVERGENT B0, `(.L_x_66) ;  /* 0x00000d3000007945 */ /* 0x000fe20003800200 */
[----:B------:R-:W-:Y:S01]  /*0100*/  HFMA2 R6, -RZ, RZ, 0, 0 ;  /* 0x00000000ff067431 */ /* 0x000fe200000001ff */
[----:B--2---:R-:W-:-:S13]  /*0110*/  ISETP.GE.AND P0, PT, R3, R8, PT ;  /* 0x000000080300720c */ /* 0x004fda0003f06270 */
[----:B------:R-:W-:Y:S05]  /*0120*/  @P0 BRA `(.L_x_67) ;  /* 0x0000000c003c0947 */ /* 0x000fea0003800000 */
[CC--:B------:R-:W-:Y:S01]  /*0130*/  IADD3 R4, PT, PT, R8.reuse, -R3.reuse, RZ ;  /* 0x8000000308047210 */ /* 0x0c0fe20007ffe0ff */
[----:B------:R-:W-:Y:S01]  /*0140*/  BSSY.RECONVERGENT B1, `(.L_x_68) ;  /* 0x0000067000017945 */ /* 0x000fe20003800200 */
[----:B------:R-:W-:Y:S02]  /*0150*/  IADD3 R8, PT, PT, -R8, R3, RZ ;  /* 0x0000000308087210 */ /* 0x000fe40007ffe1ff */
[----:B------:R-:W-:Y:S02]  /*0160*/  LOP3.LUT R5, R4, 0xf, RZ, 0xc0, !PT ;  /* 0x0000000f04057812 */ /* 0x000fe400078ec0ff */
[----:B------:R-:W-:Y:S02]  /*0170*/  ISETP.GT.U32.AND P1, PT, R8, -0x10, PT ;  /* 0xfffffff00800780c */ /* 0x000fe40003f24070 */
[----:B------:R-:W-:Y:S02]  /*0180*/  ISETP.NE.AND P0, PT, R5, RZ, PT ;  /* 0x000000ff0500720c */ /* 0x000fe40003f05270 */
[----:B------:R-:W-:-:S09]  /*0190*/  MOV R6, RZ ;  /* 0x000000ff00067202 */ /* 0x000fd20000000f00 */
[----:B------:R-:W-:Y:S05]  /*01a0*/  @P1 BRA `(.L_x_69) ;  /* 0x0000000400801947 */ /* 0x000fea0003800000 */
        /* <DEDUP_REMOVED lines=9> */
.L_x_70:
        /* <DEDUP_REMOVED lines=8> */
[----:B------:R-:W5:Y:S04]  /*02c0*/  LDG.E.CONSTANT R18, desc[UR4][R26.64+-0x1c] ;  /* 0xffffe4041a127981 */ /* 0x000f68000c1e9900 */
[----:B------:R-:W5:Y:S01]  /*02d0*/  LDG.E.CONSTANT R29, desc[UR4][R20.64+-0x10] ;  /* 0xfffff004141d7981 */ /* 0x000f62000c1e9900 */
[----:B0-----:R-:W-:-:S06]  /*02e0*/  IMAD.WIDE R10, R11, 0x4, R16 ;  /* 0x000000040b0a7825 */ /* 0x001fcc00078e0210 */
[----:B------:R-:W5:Y:S01]  /*02f0*/  LDG.E.CONSTANT R10, desc[UR4][R10.64] ;  /* 0x000000040a0a7981 */ /* 0x000f62000c1e9900 */
[----:B--2---:R-:W-:-:S05]  /*0300*/  IMAD.WIDE R22, R23, 0x4, R16 ;  /* 0x0000000417167825 */ /* 0x004fca00078e0210 */
[----:B------:R-:W2:Y:S01]  /*0310*/  LDG.E.CONSTANT R7, desc[UR4][R22.64] ;  /* 0x0000000416077981 */ /* 0x000ea2000c1e9900 */
[----:B---3--:R-:W-:-:S03]  /*0320*/  IMAD.WIDE R8, R9, 0x4, R16 ;  /* 0x0000000409087825 */ /* 0x008fc600078e0210 */
[----:B------:R-:W3:Y:S01]  /*0330*/  LDG.E.CONSTANT R11, desc[UR4][R26.64+-0x18] ;  /* 0xffffe8041a0b7981 */ /* 0x000ee2000c1e9900 */
[----:B----4-:R-:W-:-:S03]  /*0340*/  IMAD.WIDE R24, R25, 0x4, R16 ;  /* 0x0000000419187825 */ /* 0x010fc600078e0210 */
[----:B------:R-:W3:Y:S04]  /*0350*/  LDG.E.CONSTANT R8, desc[UR4][R8.64] ;  /* 0x0000000408087981 */ /* 0x000ee8000c1e9900 */
[----:B------:R-:W4:Y:S04]  /*0360*/  LDG.E.CONSTANT R23, desc[UR4][R20.64+-0xc] ;  /* 0xfffff40414177981 */ /* 0x000f28000c1e9900 */
[----:B------:R-:W4:Y:S01]  /*0370*/  LDG.E.CONSTANT R9, desc[UR4][R20.64+-0x8] ;  /* 0xfffff80414097981 */ /* 0x000f22000c1e9900 */
[----:B-----5:R-:W-:-:S03]  /*0380*/  FFMA R28, R19, R10, R6 ;  /* 0x0000000a131c7223 */ /* 0x020fc60000000006 */
[----:B------:R-:W5:Y:S04]  /*0390*/  LDG.E.CONSTANT R6, desc[UR4][R24.64] ;  /* 0x0000000418067981 */ /* 0x000f68000c1e9900 */
[----:B------:R-:W5:Y:S01]  /*03a0*/  LDG.E.CONSTANT R19, desc[UR4][R26.64+-0x14] ;  /* 0xffffec041a137981 */ /* 0x000f62000c1e9900 */
[----:B--2---:R-:W-:Y:S01]  /*03b0*/  FFMA R22, R18, R7, R28 ;  /* 0x0000000712167223 */ /* 0x004fe2000000001c */
[----:B------:R-:W-:Y:S02]  /*03c0*/  IMAD.WIDE R28, R29, 0x4, R16 ;  /* 0x000000041d1c7825 */ /* 0x000fe400078e0210 */
[----:B------:R-:W2:Y:S04]  /*03d0*/  LDG.E.CONSTANT R10, desc[UR4][R20.64+-0x4] ;  /* 0xfffffc04140a7981 */ /* 0x000ea8000c1e9900 */
[----:B------:R-:W2:Y:S04]  /*03e0*/  LDG.E.CONSTANT R29, desc[UR4][R28.64] ;  /* 0x000000041c1d7981 */ /* 0x000ea8000c1e9900 */
[----:B------:R-:W2:Y:S04]  /*03f0*/  LDG.E.CONSTANT R18, desc[UR4][R26.64+-0x10] ;  /* 0xfffff0041a127981 */ /* 0x000ea8000c1e9900 */
[----:B------:R-:W2:Y:S01]  /*0400*/  LDG.E.CONSTANT R7, desc[UR4][R20.64] ;  /* 0x0000000414077981 */ /* 0x000ea2000c1e9900 */
[----:B---3--:R-:W-:Y:S01]  /*0410*/  FFMA R8, R11, R8, R22 ;  /* 0x000000080b087223 */ /* 0x008fe20000000016 */
[----:B----4-:R-:W-:-:S02]  /*0420*/  IMAD.WIDE R22, R23, 0x4, R16 ;  /* 0x0000000417167825 */ /* 0x010fc400078e0210 */
[----:B------:R-:W3:Y:S04]  /*0430*/  LDG.E.CONSTANT R11, desc[UR4][R20.64+0x4] ;  /* 0x00000404140b7981 */ /* 0x000ee8000c1e9900 */
[----:B------:R-:W4:Y:S04]  /*0440*/  LDG.E.CONSTANT R23, desc[UR4][R22.64] ;  /* 0x0000000416177981 */ /* 0x000f28000c1e9900 */
[----:B------:R-:W4:Y:S04]  /*0450*/  LDG.E.CONSTANT R25, desc[UR4][R26.64+-0xc] ;  /* 0xfffff4041a197981 */ /* 0x000f28000c1e9900 */
[----:B------:R-:W4:Y:S04]  /*0460*/  LDG.E.CONSTANT R28, desc[UR4][R26.64+-0x8] ;  /* 0xfffff8041a1c7981 */ /* 0x000f28000c1e9900 */
[----:B------:R-:W4:Y:S04]  /*0470*/  LDG.E.CONSTANT R22, desc[UR4][R20.64+0x8] ;  /* 0x0000080414167981 */ /* 0x000f28000c1e9900 */
[----:B------:R-:W4:Y:S01]  /*0480*/  LDG.E.CONSTANT R24, desc[UR4][R26.64+0x4] ;  /* 0x000004041a187981 */ /* 0x000f22000c1e9900 */
[----:B-----5:R-:W-:Y:S01]  /*0490*/  FFMA R6, R19, R6, R8 ;  /* 0x0000000613067223 */ /* 0x020fe20000000008 */
[----:B------:R-:W-:-:S05]  /*04a0*/  IMAD.WIDE R8, R9, 0x4, R16 ;  /* 0x0000000409087825 */ /* 0x000fca00078e0210 */
[----:B------:R0:W5:Y:S01]  /*04b0*/  LDG.E.CONSTANT R19, desc[UR4][R8.64] ;  /* 0x0000000408137981 */ /* 0x000162000c1e9900 */
[----:B--2---:R-:W-:-:S03]  /*04c0*/  FFMA R18, R18, R29, R6 ;  /* 0x0000001d12127223 */ /* 0x004fc60000000006 */
[----:B------:R-:W2:Y:S01]  /*04d0*/  LDG.E.CONSTANT R29, desc[UR4][R20.64+0x1c] ;  /* 0x00001c04141d7981 */ /* 0x000ea2000c1e9900 */
[----:B0-----:R-:W-:-:S04]  /*04e0*/  IMAD.WIDE R8, R10, 0x4, R16 ;  /* 0x000000040a087825 */ /* 0x001fc800078e0210 */
[--C-:B------:R-:W-:Y:S02]  /*04f0*/  IMAD.WIDE R6, R7, 0x4, R16.reuse ;  /* 0x0000000407067825 */ /* 0x100fe400078e0210 */
[----:B------:R-:W2:Y:S02]  /*0500*/  LDG.E.CONSTANT R8, desc[UR4][R8.64] ;  /* 0x0000000408087981 */ /* 0x000ea4000c1e9900 */
[----:B---3--:R-:W-:Y:S02]  /*0510*/  IMAD.WIDE R10, R11, 0x4, R16 ;  /* 0x000000040b0a7825 */ /* 0x008fe400078e0210 */
[----:B------:R-:W3:Y:S02]  /*0520*/  LDG.E.CONSTANT R6, desc[UR4][R6.64] ;  /* 0x0000000406067981 */ /* 0x000ee4000c1e9900 */
[----:B----4-:R-:W-:Y:S02]  /*0530*/  FFMA R23, R25, R23, R18 ;  /* 0x0000001719177223 */ /* 0x010fe40000000012 */
[----:B------:R-:W4:Y:S04]  /*0540*/  LDG.E.CONSTANT R10, desc[UR4][R10.64] ;  /* 0x000000040a0a7981 */ /* 0x000f28000c1e9900 */
[----:B------:R-:W2:Y:S04]  /*0550*/  LDG.E.CONSTANT R9, desc[UR4][R26.64+-0x4] ;  /* 0xfffffc041a097981 */ /* 0x000ea8000c1e9900 */
[----:B------:R-:W3:Y:S04]  /*0560*/  LDG.E.CONSTANT R7, desc[UR4][R26.64] ;  /* 0x000000041a077981 */ /* 0x000ee8000c1e9900 */
[----:B------:R-:W4:Y:S04]  /*0570*/  LDG.E.CONSTANT R18, desc[UR4][R20.64+0xc] ;  /* 0x00000c0414127981 */ /* 0x000f28000c1e9900 */
[----:B------:R-:W4:Y:S04]  /*0580*/  LDG.E.CONSTANT R25, desc[UR4][R20.64+0x14] ;  /* 0x0000140414197981 */ /* 0x000f28000c1e9900 */
[----:B------:R-:W4:Y:S01]  /*0590*/  LDG.E.CONSTANT R11, desc[UR4][R26.64+0x18] ;  /* 0x000018041a0b7981 */ /* 0x000f22000c1e9900 */
[----:B-----5:R-:W-:-:S03]  /*05a0*/  FFMA R28, R28, R19, R23 ;  /* 0x000000131c1c7223 */ /* 0x020fc60000000017 */
[----:B------:R-:W5:Y:S04]  /*05b0*/  LDG.E.CONSTANT R23, desc[UR4][R20.64+0x10] ;  /* 0x0000100414177981 */ /* 0x000f68000c1e9900 */
[----:B------:R0:W5:Y:S02]  /*05c0*/  LDG.E.CONSTANT R19, desc[UR4][R20.64+0x18] ;  /* 0x0000180414137981 */ /* 0x000164000c1e9900 */
[----:B0-----:R-:W-:-:S04]  /*05d0*/  IMAD.WIDE R20, R22, 0x4, R16 ;  /* 0x0000000416147825 */ /* 0x001fc800078e0210 */
[----:B--2---:R-:W-:Y:S02]  /*05e0*/  FFMA R8, R9, R8, R28 ;  /* 0x0000000809087223 */ /* 0x004fe4000000001c */
[----:B------:R-:W2:Y:S02]  /*05f0*/  LDG.E.CONSTANT R9, desc[UR4][R26.64+0x10] ;  /* 0x000010041a097981 */ /* 0x000ea4000c1e9900 */
[----:B---3--:R-:W-:Y:S02]  /*0600*/  FFMA R7, R7, R6, R8 ;  /* 0x0000000607077223 */ /* 0x008fe40000000008 */
[----:B------:R-:W3:Y:S02]  /*0610*/  LDG.E.CONSTANT R8, desc[UR4][R26.64+0xc] ;  /* 0x00000c041a087981 */ /* 0x000ee4000c1e9900 */
[----:B----4-:R-:W-:Y:S02]  /*0620*/  FFMA R6, R24, R10, R7 ;  /* 0x0000000a18067223 */ /* 0x010fe40000000007 */
[----:B------:R-:W4:Y:S04]  /*0630*/  LDG.E.CONSTANT R7, desc[UR4][R26.64+0x8] ;  /* 0x000008041a077981 */ /* 0x000f28000c1e9900 */
[----:B------:R-:W2:Y:S04]  /*0640*/  LDG.E.CONSTANT R10, desc[UR4][R26.64+0x14] ;  /* 0x000014041a0a7981 */ /* 0x000ea8000c1e9900 */
[----:B------:R-:W2:Y:S01]  /*0650*/  LDG.E.CONSTANT R26, desc[UR4][R26.64+0x1c] ;  /* 0x00001c041a1a7981 */ /* 0x000ea2000c1e9900 */
[----:B------:R-:W-:-:S06]  /*0660*/  IMAD.WIDE R24, R25, 0x4, R16 ;  /* 0x0000000419187825 */ /* 0x000fcc00078e0210 */
[----:B------:R-:W2:Y:S04]  /*0670*/  LDG.E.CONSTANT R25, desc[UR4][R24.64] ;  /* 0x0000000418197981 */ /* 0x000ea8000c1e9900 */
[----:B------:R0:W4:Y:S02]  /*0680*/  LDG.E.CONSTANT R27, desc[UR4][R20.64] ;  /* 0x00000004141b7981 */ /* 0x000124000c1e9900 */
[----:B0-----:R-:W-:-:S06]  /*0690*/  IMAD.WIDE R20, R18, 0x4, R16 ;  /* 0x0000000412147825 */ /* 0x001fcc00078e0210 */
[----:B------:R-:W3:Y:S01]  /*06a0*/  LDG.E.CONSTANT R21, desc[UR4][R20.64] ;  /* 0x0000000414157981 */ /* 0x000ee2000c1e9900 */
[----:B-----5:R-:W-:-:S04]  /*06b0*/  IMAD.WIDE R22, R23, 0x4, R16 ;  /* 0x0000000417167825 */ /* 0x020fc800078e0210 */
[--C-:B------:R-:W-:Y:S02]  /*06c0*/  IMAD.WIDE R18, R19, 0x4, R16.reuse ;  /* 0x0000000413127825 */ /* 0x100fe400078e0210 */
[----:B------:R-:W2:Y:S02]  /*06d0*/  LDG.E.CONSTANT R22, desc[UR4][R22.64] ;  /* 0x0000000416167981 */ /* 0x000ea4000c1e9900 */
[----:B------:R-:W-:Y:S02]  /*06e0*/  IMAD.WIDE R16, R29, 0x4, R16 ;  /* 0x000000041d107825 */ /* 0x000fe400078e0210 */
[----:B------:R-:W5:Y:S04]  /*06f0*/  LDG.E.CONSTANT R18, desc[UR4][R18.64] ;  /* 0x0000000412127981 */ /* 0x000f68000c1e9900 */
[----:B------:R-:W5:Y:S01]  /*0700*/  LDG.E.CONSTANT R16, desc[UR4][R16.64] ;  /* 0x0000000410107981 */ /* 0x000f62000c1e9900 */
[----:B------:R-:W-:-:S04]  /*0710*/  IADD3 R2, PT, PT, R2, 0x10, RZ ;  /* 0x0000001002027810 */ /* 0x000fc80007ffe0ff */
[----:B------:R-:W-:Y:S02]  /*0720*/  ISETP.NE.AND P1, PT, R2, RZ, PT ;  /* 0x000000ff0200720c */ /* 0x000fe40003f25270 */
[----:B------:R-:W-:Y:S01]  /*0730*/  IADD3 R3, PT, PT, R3, 0x10, RZ ;  /* 0x0000001003037810 */ /* 0x000fe20007ffe0ff */
[----:B----4-:R-:W-:-:S04]  /*0740*/  FFMA R7, R7, R27, R6 ;  /* 0x0000001b07077223 */ /* 0x010fc80000000006 */
[----:B---3--:R-:W-:-:S04]  /*0750*/  FFMA R8, R8, R21, R7 ;  /* 0x0000001508087223 */ /* 0x008fc80000000007 */
[----:B--2---:R-:W-:-:S04]  /*0760*/  FFMA R9, R9, R22, R8 ;  /* 0x0000001609097223 */ /* 0x004fc80000000008 */
[----:B------:R-:W-:-:S04]  /*0770*/  FFMA R10, R10, R25, R9 ;  /* 0x000000190a0a7223 */ /* 0x000fc80000000009 */
[----:B-----5:R-:W-:-:S04]  /*0780*/  FFMA R11, R11, R18, R10 ;  /* 0x000000120b0b7223 */ /* 0x020fc8000000000a */
[----:B------:R-:W-:Y:S01]  /*0790*/  FFMA R6, R26, R16, R11 ;  /* 0x000000101a067223 */ /* 0x000fe2000000000b */
[----:B------:R-:W-:Y:S06]  /*07a0*/  @P1 BRA `(.L_x_70) ;  /* 0xfffffff800a41947 */ /* 0x000fec000383ffff */
.L_x_69:
[----:B------:R-:W-:Y:S05]  /*07b0*/  BSYNC.RECONVERGENT B1 ;  /* 0x0000000000017941 */ /* 0x000fea0003800200 */
.L_x_68:
        /* <DEDUP_REMOVED lines=10> */
[----:B------:R-:W1:Y:S04]  /*0860*/  LDG.E.CONSTANT R29, desc[UR4][R20.64] ;  /* 0x00000004141d7981 */ /* 0x000e68000c1e9900 */
[----:B------:R-:W3:Y:S04]  /*0870*/  LDG.E.CONSTANT R27, desc[UR4][R20.64+0x4] ;  /* 0x00000404141b7981 */ /* 0x000ee8000c1e9900 */
[----:B------:R-:W4:Y:S04]  /*0880*/  LDG.E.CONSTANT R25, desc[UR4][R20.64+0x8] ;  /* 0x0000080414197981 */ /* 0x000f28000c1e9900 */
[----:B------:R-:W5:Y:S04]  /*0890*/  LDG.E.CONSTANT R13, desc[UR4][R20.64+0xc] ;  /* 0x00000c04140d7981 */ /* 0x000f68000c1e9900 */
[----:B------:R-:W5:Y:S04]  /*08a0*/  LDG.E.CONSTANT R15, desc[UR4][R20.64+0x10] ;  /* 0x00001004140f7981 */ /* 0x000f68000c1e9900 */
[----:B------:R-:W5:Y:S04]  /*08b0*/  LDG.E.CONSTANT R17, desc[UR4][R20.64+0x14] ;  /* 0x0000140414117981 */ /* 0x000f68000c1e9900 */
[----:B------:R-:W5:Y:S04]  /*08c0*/  LDG.E.CONSTANT R19, desc[UR4][R20.64+0x18] ;  /* 0x0000180414137981 */ /* 0x000f68000c1e9900 */
[----:B------:R4:W5:Y:S01]  /*08d0*/  LDG.E.CONSTANT R23, desc[UR4][R20.64+0x1c] ;  /* 0x00001c0414177981 */ /* 0x000962000c1e9900 */
[----:B--2---:R-:W-:-:S05]  /*08e0*/  IMAD.WIDE R8, R3, 0x4, R8 ;  /* 0x0000000403087825 */ /* 0x004fca00078e0208 */
[----:B------:R-:W2:Y:S04]  /*08f0*/  LDG.E.CONSTANT R7, desc[UR4][R8.64] ;  /* 0x0000000408077981 */ /* 0x000ea8000c1e9900 */
[----:B------:R-:W2:Y:S01]  /*0900*/  LDG.E.CONSTANT R22, desc[UR4][R8.64+0x8] ;  /* 0x0000080408167981 */ /* 0x000ea2000c1e9900 */
[----:B-1----:R-:W-:-:S04]  /*0910*/  IMAD.WIDE R28, R29, 0x4, R10 ;  /* 0x000000041d1c7825 */ /* 0x002fc800078e020a */
[--C-:B---3--:R-:W-:Y:S01]  /*0920*/  IMAD.WIDE R26, R27, 0x4, R10.reuse ;  /* 0x000000041b1a7825 */ /* 0x108fe200078e020a */
[----:B------:R-:W2:Y:S03]  /*0930*/  LDG.E.CONSTANT R5, desc[UR4][R28.64] ;  /* 0x000000041c057981 */ /* 0x000ea6000c1e9900 */
[--C-:B----4-:R-:W-:Y:S01]  /*0940*/  IMAD.WIDE R20, R25, 0x4, R10.reuse ;  /* 0x0000000419147825 */ /* 0x110fe200078e020a */
[----:B------:R-:W3:Y:S04]  /*0950*/  LDG.E.CONSTANT R2, desc[UR4][R26.64] ;  /* 0x000000041a027981 */ /* 0x000ee8000c1e9900 */
[----:B------:R-:W3:Y:S01]  /*0960*/  LDG.E.CONSTANT R25, desc[UR4][R8.64+0x4] ;  /* 0x0000040408197981 */ /* 0x000ee2000c1e9900 */
[----:B-----5:R-:W-:-:S03]  /*0970*/  IMAD.WIDE R12, R13, 0x4, R10 ;  /* 0x000000040d0c7825 */ /* 0x020fc600078e020a */
[----:B------:R-:W4:Y:S01]  /*0980*/  LDG.E.CONSTANT R21, desc[UR4][R20.64] ;  /* 0x0000000414157981 */ /* 0x000f22000c1e9900 */
[----:B------:R-:W-:-:S03]  /*0990*/  IMAD.WIDE R14, R15, 0x4, R10 ;  /* 0x000000040f0e7825 */ /* 0x000fc600078e020a */
[----:B------:R-:W5:Y:S01]  /*09a0*/  LDG.E.CONSTANT R13, desc[UR4][R12.64] ;  /* 0x000000040c0d7981 */ /* 0x000f62000c1e9900 */
[----:B------:R-:W-:-:S03]  /*09b0*/  IMAD.WIDE R16, R17, 0x4, R10 ;  /* 0x0000000411107825 */ /* 0x000fc600078e020a */
[----:B------:R-:W5:Y:S01]  /*09c0*/  LDG.E.CONSTANT R28, desc[UR4][R8.64+0xc] ;  /* 0x00000c04081c7981 */ /* 0x000f62000c1e9900 */
[----:B------:R-:W-:-:S03]  /*09d0*/  IMAD.WIDE R18, R19, 0x4, R10 ;  /* 0x0000000413127825 */ /* 0x000fc600078e020a */
[----:B------:R-:W5:Y:S04]  /*09e0*/  LDG.E.CONSTANT R14, desc[UR4][R14.64] ;  /* 0x000000040e0e7981 */ /* 0x000f68000c1e9900 */
        /* <DEDUP_REMOVED lines=17> */
.L_x_72:
[----:B------:R-:W-:Y:S05]  /*0b00*/  BSYNC.RECONVERGENT B1 ;  /* 0x0000000000017941 */ /* 0x000fea0003800200 */
.L_x_71:
        /* <DEDUP_REMOVED lines=25> */
[----:B------:R-:W3:Y:S04]  /*0ca0*/  LDG.E.CONSTANT R7, desc[UR4][R10.64+0x8] ;  /* 0x000008040a077981 */ /* 0x000ee8000c1e9900 */
[----:B------:R-:W4:Y:S01]  /*0cb0*/  LDG.E.CONSTANT R8, desc[UR4][R8.64] ;  /* 0x0000000408087981 */ /* 0x000f22000c1e9900 */
[----:B------:R-:W-:Y:S01]  /*0cc0*/  IADD3 R3, PT, PT, R3, 0x4, RZ ;  /* 0x0000000403037810 */ /* 0x000fe20007ffe0ff */
[----:B-----5:R-:W-:-:S04]  /*0cd0*/  FFMA R5, R5, R14, R6 ;  /* 0x0000000e05057223 */ /* 0x020fc80000000006 */
[----:B--2---:R-:W-:-:S04]  /*0ce0*/  FFMA R2, R2, R16, R5 ;  /* 0x0000001002027223 */ /* 0x004fc80000000005 */
[----:B---3--:R-:W-:-:S04]  /*0cf0*/  FFMA R2, R7, R18, R2 ;  /* 0x0000001207027223 */ /* 0x008fc80000000002 */
[----:B----4-:R-:W-:-:S07]  /*0d00*/  FFMA R6, R13, R8, R2 ;  /* 0x000000080d067223 */ /* 0x010fce0000000002 */
.L_x_74:
[----:B------:R-:W-:Y:S05]  /*0d10*/  BSYNC.RECONVERGENT B1 ;  /* 0x0000000000017941 */ /* 0x000fea0003800200 */
.L_x_73:
[----:B------:R-:W-:Y:S05]  /*0d20*/  @!P1 BRA `(.L_x_67) ;  /* 0x00000000003c9947 */ /* 0x000fea0003800000 */
[----:B------:R-:W0:Y:S01]  /*0d30*/  LDC.64 R12, c[0x0][0x398] ;  /* 0x0000e600ff0c7b82 */ /* 0x000e220000000a00 */
[----:B------:R-:W-:-:S07]  /*0d40*/  IADD3 R2, PT, PT, -R4, RZ, RZ ;  /* 0x000000ff04027210 */ /* 0x000fce0007ffe1ff */
[----:B------:R-:W1:Y:S08]  /*0d50*/  LDC.64 R14, c[0x0][0x3a0] ;  /* 0x0000e800ff0e7b82 */ /* 0x000e700000000a00 */
[----:B------:R-:W2:Y:S02]  /*0d60*/  LDC.64 R16, c[0x0][0x3a8] ;  /* 0x0000ea00ff107b82 */ /* 0x000ea40000000a00 */
.L_x_75:
        /* <DEDUP_REMOVED lines=11> */
.L_x_67:
[----:B------:R-:W-:Y:S05]  /*0e20*/  BSYNC.RECONVERGENT B0 ;  /* 0x0000000000007941 */ /* 0x000fea0003800200 */
.L_x_66:
[----:B------:R-:W0:Y:S02]  /*0e30*/  LDC.64 R2, c[0x0][0x3b0] ;  /* 0x0000ec00ff027b82 */ /* 0x000e240000000a00 */
[----:B0-----:R-:W-:-:S05]  /*0e40*/  IMAD.WIDE R2, R0, 0x4, R2 ;  /* 0x0000000400027825 */ /* 0x001fca00078e0202 */
[----:B------:R-:W-:Y:S01]  /*0e50*/  STG.E desc[UR4][R2.64], R6 ;  /* 0x0000000602007986 */ /* 0x000fe2000c101904 */
[----:B------:R-:W-:Y:S05]  /*0e60*/  EXIT ;  /* 0x000000000000794d */ /* 0x000fea0003800000 */
.L_x_76:
        /* <DEDUP_REMOVED lines=9> */
.L_x_83:


//--------------------- .nv.shared._Z32My_spmv_csr_block_per_row_kernelILi256EEviPKiS1_S1_PKfS3_Pf --------------------------
	.section	.nv.shared._Z32My_spmv_csr_block_per_row_kernelILi256EEviPKiS1_S1_PKfS3_Pf,"aw",@nobits
	.sectionflags	@""
	.align	4
.nv.shared._Z32My_spmv_csr_block_per_row_kernelILi256EEviPKiS1_S1_PKfS3_Pf:
	.zero		1056


//--------------------- .nv.shared.reserved.0     --------------------------
	.section	.nv.shared.reserved.0,"aw",@nobits
	.weak		__nv_reservedSMEM_offset_0_alias
	.size		__nv_reservedSMEM_offset_0_alias, 0, 64
	.other		__nv_reservedSMEM_offset_0_alias,@"STO_CUDA_RESERVED_SHARED STV_DEFAULT"
__nv_reservedSMEM_offset_0_alias:
	.zero		0
	.zero		64


//--------------------- .nv.constant0._Z32My_spmv_csr_block_per_row_kernelILi256EEviPKiS1_S1_PKfS3_Pf --------------------------
	.section	.nv.constant0._Z32My_spmv_csr_block_per_row_kernelILi256EEviPKiS1_S1_PKfS3_Pf,"a",@progbits
	.sectionflags	@""
	.align	4
.nv.constant0._Z32My_spmv_csr_block_per_row_kernelILi256EEviPKiS1_S1_PKfS3_Pf:
	.zero		952


//--------------------- .nv.constant0._Z25My_spmv_csr_bucket_kernelIifLj8ELj32EEvT_PKS0_S2_S2_PKT0_S5_PS3_ --------------------------
	.section	.nv.constant0._Z25My_spmv_csr_bucket_kernelIifLj8ELj32EEvT_PKS0_S2_S2_PKT0_S5_PS3_,"a",@progbits
	.sectionflags	@""
	.align	4
.nv.constant0._Z25My_spmv_csr_bucket_kernelIifLj8ELj32EEvT_PKS0_S2_S2_PKT0_S5_PS3_:
	.zero		952


//--------------------- .nv.constant0._Z25My_spmv_csr_bucket_kernelIifLj16ELj16EEvT_PKS0_S2_S2_PKT0_S5_PS3_ --------------------------
	.section	.nv.constant0._Z25My_spmv_csr_bucket_kernelIifLj16ELj16EEvT_PKS0_S2_S2_PKT0_S5_PS3_,"a",@progbits
	.sectionflags	@""
	.align	4
.nv.constant0._Z25My_spmv_csr_bucket_kernelIifLj16ELj16EEvT_PKS0_S2_S2_PKT0_S5_PS3_:
	.zero		952


//--------------------- .nv.constant0._Z25My_spmv_csr_bucket_kernelIifLj32ELj8EEvT_PKS0_S2_S2_PKT0_S5_PS3_ --------------------------
	.section	.nv.constant0._Z25My_spmv_csr_bucket_kernelIifLj32ELj8EEvT_PKS0_S2_S2_PKT0_S5_PS3_,"a",@progbits
	.sectionflags	@""
	.align	4
.nv.constant0._Z25My_spmv_csr_bucket_kernelIifLj32ELj8EEvT_PKS0_S2_S2_PKT0_S5_PS3_:
	.zero		952


//--------------------- .nv.constant0._Z25My_spmv_csr_bucket_kernelIifLj64ELj4EEvT_PKS0_S2_S2_PKT0_S5_PS3_ --------------------------
	.section	.nv.constant0._Z25My_spmv_csr_bucket_kernelIifLj64ELj4EEvT_PKS0_S2_S2_PKT0_S5_PS3_,"a",@progbits
	.sectionflags	@""
	.align	4
.nv.constant0._Z25My_spmv_csr_bucket_kernelIifLj64ELj4EEvT_PKS0_S2_S2_PKT0_S5_PS3_:
	.zero		952


//--------------------- .nv.constant0._Z25My_spmv_csr_bucket_kernelIifLj128ELj2EEvT_PKS0_S2_S2_PKT0_S5_PS3_ --------------------------
	.section	.nv.constant0._Z25My_spmv_csr_bucket_kernelIifLj128ELj2EEvT_PKS0_S2_S2_PKT0_S5_PS3_,"a",@progbits
	.sectionflags	@""
	.align	4
.nv.constant0._Z25My_spmv_csr_bucket_kernelIifLj128ELj2EEvT_PKS0_S2_S2_PKT0_S5_PS3_:
	.zero		952


//--------------------- .nv.constant0._Z25My_spmv_csr_bucket_kernelIifLj256ELj1EEvT_PKS0_S2_S2_PKT0_S5_PS3_ --------------------------
	.section	.nv.constant0._Z25My_spmv_csr_bucket_kernelIifLj256ELj1EEvT_PKS0_S2_S2_PKT0_S5_PS3_,"a",@progbits
	.sectionflags	@""
	.align	4
.nv.constant0._Z25My_spmv_csr_bucket_kernelIifLj256ELj1EEvT_PKS0_S2_S2_PKT0_S5_PS3_:
	.zero		952


//--------------------- SYMBOLS --------------------------

	.type		.nv.reservedSmem.offset0,@object
	.size		.nv.reservedSmem.offset0,0x4
	.type		.nv.reservedSmem.cap,@object
	.size		.nv.reservedSmem.cap,0x4
